//
// Generated by NVIDIA NVVM Compiler
//
// Compiler Build ID: CL-36424714
// Cuda compilation tools, release 13.0, V13.0.88
// Based on NVVM 20.0.0
//

.version 9.0
.target sm_100
.address_size 64

	// .globl	_Z24MatrixMulOneThreadPerRowPfS_S_i

.visible .entry _Z24MatrixMulOneThreadPerRowPfS_S_i(
	.param .u64 .ptr .align 1 _Z24MatrixMulOneThreadPerRowPfS_S_i_param_0,
	.param .u64 .ptr .align 1 _Z24MatrixMulOneThreadPerRowPfS_S_i_param_1,
	.param .u64 .ptr .align 1 _Z24MatrixMulOneThreadPerRowPfS_S_i_param_2,
	.param .u32 _Z24MatrixMulOneThreadPerRowPfS_S_i_param_3
)
{
	.reg .pred 	%p<13>;
	.reg .b32 	%r<80>;
	.reg .b32 	%f<67>;
	.reg .b64 	%rd<48>;

	ld.param.u64 	%rd4, [_Z24MatrixMulOneThreadPerRowPfS_S_i_param_0];
	ld.param.u64 	%rd5, [_Z24MatrixMulOneThreadPerRowPfS_S_i_param_1];
	ld.param.u32 	%r44, [_Z24MatrixMulOneThreadPerRowPfS_S_i_param_3];
	cvta.to.global.u64 	%rd1, %rd5;
	cvta.to.global.u64 	%rd2, %rd4;
	mov.u32 	%r45, %ctaid.x;
	mov.u32 	%r46, %ntid.x;
	mov.u32 	%r47, %tid.x;
	mad.lo.s32 	%r1, %r45, %r46, %r47;
	setp.ge.s32 	%p1, %r1, %r44;
	setp.lt.s32 	%p2, %r44, 1;
	or.pred  	%p3, %p1, %p2;
	@%p3 bra 	$L__BB0_14;
	mul.lo.s32 	%r2, %r44, %r1;
	add.s32 	%r3, %r44, -1;
	and.b32  	%r4, %r44, 7;
	and.b32  	%r5, %r44, 2147483640;
	neg.s32 	%r6, %r5;
	shl.b32 	%r7, %r44, 3;
	mul.lo.s32 	%r8, %r44, 3;
	mul.lo.s32 	%r9, %r44, 7;
	mov.b32 	%r66, 0;
$L__BB0_2:
	setp.lt.u32 	%p4, %r3, 7;
	mov.f32 	%f66, 0f00000000;
	mov.b32 	%r78, 0;
	@%p4 bra 	$L__BB0_5;
	add.s32 	%r75, %r44, %r66;
	shl.b32 	%r50, %r44, 1;
	add.s32 	%r74, %r50, %r66;
	add.s32 	%r73, %r8, %r66;
	shl.b32 	%r51, %r44, 2;
	add.s32 	%r72, %r51, %r66;
	mad.lo.s32 	%r71, %r44, 5, %r66;
	mad.lo.s32 	%r70, %r44, 6, %r66;
	add.s32 	%r69, %r9, %r66;
	mov.f32 	%f66, 0f00000000;
	mov.u32 	%r67, %r2;
	mov.u32 	%r68, %r66;
	mov.u32 	%r76, %r6;
$L__BB0_4:
	.pragma "nounroll";
	mul.wide.s32 	%rd6, %r67, 4;
	add.s64 	%rd7, %rd2, %rd6;
	ld.global.f32 	%f16, [%rd7];
	mul.wide.u32 	%rd8, %r68, 4;
	add.s64 	%rd9, %rd1, %rd8;
	ld.global.f32 	%f17, [%rd9];
	fma.rn.f32 	%f18, %f16, %f17, %f66;
	ld.global.f32 	%f19, [%rd7+4];
	mul.wide.u32 	%rd10, %r75, 4;
	add.s64 	%rd11, %rd1, %rd10;
	ld.global.f32 	%f20, [%rd11];
	fma.rn.f32 	%f21, %f19, %f20, %f18;
	ld.global.f32 	%f22, [%rd7+8];
	mul.wide.u32 	%rd12, %r74, 4;
	add.s64 	%rd13, %rd1, %rd12;
	ld.global.f32 	%f23, [%rd13];
	fma.rn.f32 	%f24, %f22, %f23, %f21;
	ld.global.f32 	%f25, [%rd7+12];
	mul.wide.u32 	%rd14, %r73, 4;
	add.s64 	%rd15, %rd1, %rd14;
	ld.global.f32 	%f26, [%rd15];
	fma.rn.f32 	%f27, %f25, %f26, %f24;
	ld.global.f32 	%f28, [%rd7+16];
	mul.wide.u32 	%rd16, %r72, 4;
	add.s64 	%rd17, %rd1, %rd16;
	ld.global.f32 	%f29, [%rd17];
	fma.rn.f32 	%f30, %f28, %f29, %f27;
	ld.global.f32 	%f31, [%rd7+20];
	mul.wide.u32 	%rd18, %r71, 4;
	add.s64 	%rd19, %rd1, %rd18;
	ld.global.f32 	%f32, [%rd19];
	fma.rn.f32 	%f33, %f31, %f32, %f30;
	ld.global.f32 	%f34, [%rd7+24];
	mul.wide.u32 	%rd20, %r70, 4;
	add.s64 	%rd21, %rd1, %rd20;
	ld.global.f32 	%f35, [%rd21];
	fma.rn.f32 	%f36, %f34, %f35, %f33;
	ld.global.f32 	%f37, [%rd7+28];
	mul.wide.u32 	%rd22, %r69, 4;
	add.s64 	%rd23, %rd1, %rd22;
	ld.global.f32 	%f38, [%rd23];
	fma.rn.f32 	%f66, %f37, %f38, %f36;
	add.s32 	%r76, %r76, 8;
	add.s32 	%r75, %r75, %r7;
	add.s32 	%r74, %r74, %r7;
	add.s32 	%r73, %r73, %r7;
	add.s32 	%r72, %r72, %r7;
	add.s32 	%r71, %r71, %r7;
	add.s32 	%r70, %r70, %r7;
	add.s32 	%r69, %r69, %r7;
	add.s32 	%r68, %r68, %r7;
	add.s32 	%r67, %r67, 8;
	setp.ne.s32 	%p5, %r76, 0;
	mov.u32 	%r78, %r5;
	@%p5 bra 	$L__BB0_4;
$L__BB0_5:
	setp.eq.s32 	%p6, %r4, 0;
	@%p6 bra 	$L__BB0_13;
	add.s32 	%r52, %r4, -1;
	setp.lt.u32 	%p7, %r52, 3;
	@%p7 bra 	$L__BB0_8;
	add.s32 	%r53, %r78, %r2;
	mul.wide.s32 	%rd24, %r53, 4;
	add.s64 	%rd25, %rd2, %rd24;
	ld.global.f32 	%f40, [%rd25];
	mad.lo.s32 	%r54, %r78, %r44, %r66;
	mul.wide.u32 	%rd26, %r54, 4;
	add.s64 	%rd27, %rd1, %rd26;
	ld.global.f32 	%f41, [%rd27];
	fma.rn.f32 	%f42, %f40, %f41, %f66;
	ld.global.f32 	%f43, [%rd25+4];
	add.s32 	%r55, %r54, %r44;
	mul.wide.u32 	%rd28, %r55, 4;
	add.s64 	%rd29, %rd1, %rd28;
	ld.global.f32 	%f44, [%rd29];
	fma.rn.f32 	%f45, %f43, %f44, %f42;
	ld.global.f32 	%f46, [%rd25+8];
	add.s32 	%r56, %r55, %r44;
	mul.wide.u32 	%rd30, %r56, 4;
	add.s64 	%rd31, %rd1, %rd30;
	ld.global.f32 	%f47, [%rd31];
	fma.rn.f32 	%f48, %f46, %f47, %f45;
	ld.global.f32 	%f49, [%rd25+12];
	add.s32 	%r57, %r56, %r44;
	mul.wide.u32 	%rd32, %r57, 4;
	add.s64 	%rd33, %rd1, %rd32;
	ld.global.f32 	%f50, [%rd33];
	fma.rn.f32 	%f66, %f49, %f50, %f48;
	add.s32 	%r78, %r78, 4;
$L__BB0_8:
	and.b32  	%r58, %r44, 3;
	setp.eq.s32 	%p8, %r58, 0;
	@%p8 bra 	$L__BB0_13;
	setp.eq.s32 	%p9, %r58, 1;
	@%p9 bra 	$L__BB0_11;
	add.s32 	%r59, %r78, %r2;
	mul.wide.s32 	%rd34, %r59, 4;
	add.s64 	%rd35, %rd2, %rd34;
	ld.global.f32 	%f52, [%rd35];
	mad.lo.s32 	%r60, %r78, %r44, %r66;
	mul.wide.u32 	%rd36, %r60, 4;
	add.s64 	%rd37, %rd1, %rd36;
	ld.global.f32 	%f53, [%rd37];
	fma.rn.f32 	%f54, %f52, %f53, %f66;
	ld.global.f32 	%f55, [%rd35+4];
	add.s32 	%r61, %r60, %r44;
	mul.wide.u32 	%rd38, %r61, 4;
	add.s64 	%rd39, %rd1, %rd38;
	ld.global.f32 	%f56, [%rd39];
	fma.rn.f32 	%f66, %f55, %f56, %f54;
	add.s32 	%r78, %r78, 2;
$L__BB0_11:
	and.b32  	%r62, %r44, 1;
	setp.eq.b32 	%p10, %r62, 1;
	not.pred 	%p11, %p10;
	@%p11 bra 	$L__BB0_13;
	add.s32 	%r63, %r78, %r2;
	mul.wide.s32 	%rd40, %r63, 4;
	add.s64 	%rd41, %rd2, %rd40;
	ld.global.f32 	%f57, [%rd41];
	mad.lo.s32 	%r64, %r78, %r44, %r66;
	mul.wide.u32 	%rd42, %r64, 4;
	add.s64 	%rd43, %rd1, %rd42;
	ld.global.f32 	%f58, [%rd43];
	fma.rn.f32 	%f66, %f57, %f58, %f66;
$L__BB0_13:
	ld.param.u64 	%rd47, [_Z24MatrixMulOneThreadPerRowPfS_S_i_param_2];
	add.s32 	%r65, %r66, %r2;
	cvta.to.global.u64 	%rd44, %rd47;
	mul.wide.s32 	%rd45, %r65, 4;
	add.s64 	%rd46, %rd44, %rd45;
	st.global.f32 	[%rd46], %f66;
	add.s32 	%r66, %r66, 1;
	setp.ne.s32 	%p12, %r66, %r44;
	@%p12 bra 	$L__BB0_2;
$L__BB0_14:
	ret;

}
	// .globl	_Z24MatrixMulOneThreadPerColPfS_S_i
.visible .entry _Z24MatrixMulOneThreadPerColPfS_S_i(
	.param .u64 .ptr .align 1 _Z24MatrixMulOneThreadPerColPfS_S_i_param_0,
	.param .u64 .ptr .align 1 _Z24MatrixMulOneThreadPerColPfS_S_i_param_1,
	.param .u64 .ptr .align 1 _Z24MatrixMulOneThreadPerColPfS_S_i_param_2,
	.param .u32 _Z24MatrixMulOneThreadPerColPfS_S_i_param_3
)
{
	.reg .pred 	%p<12>;
	.reg .b32 	%r<44>;
	.reg .b32 	%f<67>;
	.reg .b64 	%rd<49>;

	ld.param.u64 	%rd5, [_Z24MatrixMulOneThreadPerColPfS_S_i_param_0];
	ld.param.u64 	%rd6, [_Z24MatrixMulOneThreadPerColPfS_S_i_param_1];
	ld.param.u64 	%rd4, [_Z24MatrixMulOneThreadPerColPfS_S_i_param_2];
	ld.param.u32 	%r24, [_Z24MatrixMulOneThreadPerColPfS_S_i_param_3];
	cvta.to.global.u64 	%rd1, %rd6;
	cvta.to.global.u64 	%rd2, %rd5;
	mov.u32 	%r25, %ctaid.x;
	mov.u32 	%r26, %ntid.x;
	mov.u32 	%r27, %tid.x;
	mad.lo.s32 	%r1, %r25, %r26, %r27;
	setp.ge.s32 	%p1, %r1, %r24;
	setp.lt.s32 	%p2, %r24, 1;
	or.pred  	%p3, %p1, %p2;
	@%p3 bra 	$L__BB1_14;
	add.s32 	%r2, %r24, -1;
	and.b32  	%r3, %r24, 7;
	add.s32 	%r4, %r3, -1;
	and.b32  	%r5, %r24, 3;
	and.b32  	%r6, %r24, 2147483640;
	and.b32  	%r7, %r24, 1;
	neg.s32 	%r8, %r6;
	shl.b32 	%r9, %r24, 3;
	cvta.to.global.u64 	%rd3, %rd4;
	mov.b32 	%r37, 0;
	mul.wide.u32 	%rd41, %r24, 4;
$L__BB1_2:
	setp.lt.u32 	%p4, %r2, 7;
	mul.lo.s32 	%r11, %r37, %r24;
	mov.f32 	%f66, 0f00000000;
	mov.b32 	%r42, 0;
	@%p4 bra 	$L__BB1_5;
	mov.f32 	%f66, 0f00000000;
	mov.u32 	%r38, %r11;
	mov.u32 	%r39, %r1;
	mov.u32 	%r40, %r8;
$L__BB1_4:
	.pragma "nounroll";
	mul.wide.u32 	%rd7, %r38, 4;
	add.s64 	%rd8, %rd2, %rd7;
	ld.global.f32 	%f16, [%rd8];
	mul.wide.s32 	%rd9, %r39, 4;
	add.s64 	%rd10, %rd1, %rd9;
	ld.global.f32 	%f17, [%rd10];
	fma.rn.f32 	%f18, %f16, %f17, %f66;
	ld.global.f32 	%f19, [%rd8+4];
	mul.wide.u32 	%rd11, %r24, 4;
	add.s64 	%rd12, %rd10, %rd11;
	ld.global.f32 	%f20, [%rd12];
	fma.rn.f32 	%f21, %f19, %f20, %f18;
	ld.global.f32 	%f22, [%rd8+8];
	add.s64 	%rd13, %rd12, %rd11;
	ld.global.f32 	%f23, [%rd13];
	fma.rn.f32 	%f24, %f22, %f23, %f21;
	ld.global.f32 	%f25, [%rd8+12];
	add.s64 	%rd14, %rd13, %rd11;
	ld.global.f32 	%f26, [%rd14];
	fma.rn.f32 	%f27, %f25, %f26, %f24;
	ld.global.f32 	%f28, [%rd8+16];
	add.s64 	%rd15, %rd14, %rd11;
	ld.global.f32 	%f29, [%rd15];
	fma.rn.f32 	%f30, %f28, %f29, %f27;
	ld.global.f32 	%f31, [%rd8+20];
	add.s64 	%rd16, %rd15, %rd11;
	ld.global.f32 	%f32, [%rd16];
	fma.rn.f32 	%f33, %f31, %f32, %f30;
	ld.global.f32 	%f34, [%rd8+24];
	add.s64 	%rd17, %rd16, %rd11;
	ld.global.f32 	%f35, [%rd17];
	fma.rn.f32 	%f36, %f34, %f35, %f33;
	ld.global.f32 	%f37, [%rd8+28];
	add.s64 	%rd18, %rd17, %rd11;
	ld.global.f32 	%f38, [%rd18];
	fma.rn.f32 	%f66, %f37, %f38, %f36;
	add.s32 	%r40, %r40, 8;
	add.s32 	%r39, %r39, %r9;
	add.s32 	%r38, %r38, 8;
	setp.ne.s32 	%p5, %r40, 0;
	mov.u32 	%r42, %r6;
	@%p5 bra 	$L__BB1_4;
$L__BB1_5:
	setp.eq.s32 	%p6, %r3, 0;
	@%p6 bra 	$L__BB1_13;
	setp.lt.u32 	%p7, %r4, 3;
	@%p7 bra 	$L__BB1_8;
	add.s32 	%r30, %r42, %r11;
	mul.wide.u32 	%rd19, %r30, 4;
	add.s64 	%rd20, %rd2, %rd19;
	ld.global.f32 	%f40, [%rd20];
	mad.lo.s32 	%r31, %r42, %r24, %r1;
	mul.wide.s32 	%rd21, %r31, 4;
	add.s64 	%rd22, %rd1, %rd21;
	ld.global.f32 	%f41, [%rd22];
	fma.rn.f32 	%f42, %f40, %f41, %f66;
	cvt.u64.u32 	%rd23, %r11;
	cvt.u64.u32 	%rd24, %r42;
	add.s64 	%rd25, %rd24, %rd23;
	shl.b64 	%rd26, %rd25, 2;
	add.s64 	%rd27, %rd2, %rd26;
	ld.global.f32 	%f43, [%rd27+4];
	add.s64 	%rd29, %rd22, %rd41;
	ld.global.f32 	%f44, [%rd29];
	fma.rn.f32 	%f45, %f43, %f44, %f42;
	ld.global.f32 	%f46, [%rd27+8];
	add.s64 	%rd30, %rd29, %rd41;
	ld.global.f32 	%f47, [%rd30];
	fma.rn.f32 	%f48, %f46, %f47, %f45;
	ld.global.f32 	%f49, [%rd27+12];
	add.s64 	%rd31, %rd30, %rd41;
	ld.global.f32 	%f50, [%rd31];
	fma.rn.f32 	%f66, %f49, %f50, %f48;
	add.s32 	%r42, %r42, 4;
$L__BB1_8:
	setp.eq.s32 	%p8, %r5, 0;
	@%p8 bra 	$L__BB1_13;
	setp.eq.s32 	%p9, %r5, 1;
	@%p9 bra 	$L__BB1_11;
	add.s32 	%r32, %r42, %r11;
	mul.wide.u32 	%rd32, %r32, 4;
	add.s64 	%rd33, %rd2, %rd32;
	ld.global.f32 	%f52, [%rd33];
	mad.lo.s32 	%r33, %r42, %r24, %r1;
	mul.wide.s32 	%rd34, %r33, 4;
	add.s64 	%rd35, %rd1, %rd34;
	ld.global.f32 	%f53, [%rd35];
	fma.rn.f32 	%f54, %f52, %f53, %f66;
	cvt.u64.u32 	%rd36, %r11;
	cvt.u64.u32 	%rd37, %r42;
	add.s64 	%rd38, %rd37, %rd36;
	shl.b64 	%rd39, %rd38, 2;
	add.s64 	%rd40, %rd2, %rd39;
	ld.global.f32 	%f55, [%rd40+4];
	add.s64 	%rd42, %rd35, %rd41;
	ld.global.f32 	%f56, [%rd42];
	fma.rn.f32 	%f66, %f55, %f56, %f54;
	add.s32 	%r42, %r42, 2;
$L__BB1_11:
	setp.eq.s32 	%p10, %r7, 0;
	@%p10 bra 	$L__BB1_13;
	add.s32 	%r34, %r42, %r11;
	mul.wide.u32 	%rd43, %r34, 4;
	add.s64 	%rd44, %rd2, %rd43;
	ld.global.f32 	%f57, [%rd44];
	mad.lo.s32 	%r35, %r42, %r24, %r1;
	mul.wide.s32 	%rd45, %r35, 4;
	add.s64 	%rd46, %rd1, %rd45;
	ld.global.f32 	%f58, [%rd46];
	fma.rn.f32 	%f66, %f57, %f58, %f66;
$L__BB1_13:
	add.s32 	%r36, %r11, %r1;
	mul.wide.s32 	%rd47, %r36, 4;
	add.s64 	%rd48, %rd3, %rd47;
	st.global.f32 	[%rd48], %f66;
	add.s32 	%r37, %r37, 1;
	setp.ne.s32 	%p11, %r37, %r24;
	@%p11 bra 	$L__BB1_2;
$L__BB1_14:
	ret;

}
	// .globl	_Z9MatVecMulPfS_S_i
.visible .entry _Z9MatVecMulPfS_S_i(
	.param .u64 .ptr .align 1 _Z9MatVecMulPfS_S_i_param_0,
	.param .u64 .ptr .align 1 _Z9MatVecMulPfS_S_i_param_1,
	.param .u64 .ptr .align 1 _Z9MatVecMulPfS_S_i_param_2,
	.param .u32 _Z9MatVecMulPfS_S_i_param_3
)
{
	.reg .pred 	%p<11>;
	.reg .b32 	%r<37>;
	.reg .b32 	%f<112>;
	.reg .b64 	%rd<31>;

	ld.param.u64 	%rd11, [_Z9MatVecMulPfS_S_i_param_0];
	ld.param.u64 	%rd12, [_Z9MatVecMulPfS_S_i_param_1];
	ld.param.u64 	%rd10, [_Z9MatVecMulPfS_S_i_param_2];
	ld.param.u32 	%r23, [_Z9MatVecMulPfS_S_i_param_3];
	cvta.to.global.u64 	%rd1, %rd12;
	cvta.to.global.u64 	%rd2, %rd11;
	mov.u32 	%r24, %ctaid.x;
	mov.u32 	%r25, %ntid.x;
	mov.u32 	%r26, %tid.x;
	mad.lo.s32 	%r1, %r24, %r25, %r26;
	setp.ge.s32 	%p1, %r1, %r23;
	@%p1 bra 	$L__BB2_15;
	setp.lt.s32 	%p2, %r23, 1;
	mov.f32 	%f111, 0f00000000;
	@%p2 bra 	$L__BB2_14;
	mul.lo.s32 	%r2, %r23, %r1;
	and.b32  	%r3, %r23, 15;
	setp.lt.u32 	%p3, %r23, 16;
	mov.f32 	%f111, 0f00000000;
	mov.b32 	%r33, 0;
	@%p3 bra 	$L__BB2_5;
	and.b32  	%r33, %r23, 2147483632;
	neg.s32 	%r31, %r33;
	add.s64 	%rd3, %rd2, 32;
	add.s64 	%rd29, %rd1, 32;
	mov.f32 	%f111, 0f00000000;
	mov.u32 	%r30, %r2;
$L__BB2_4:
	.pragma "nounroll";
	mul.wide.s32 	%rd13, %r30, 4;
	add.s64 	%rd14, %rd3, %rd13;
	ld.global.f32 	%f18, [%rd14+-32];
	ld.global.f32 	%f19, [%rd29+-32];
	fma.rn.f32 	%f20, %f18, %f19, %f111;
	ld.global.f32 	%f21, [%rd14+-28];
	ld.global.f32 	%f22, [%rd29+-28];
	fma.rn.f32 	%f23, %f21, %f22, %f20;
	ld.global.f32 	%f24, [%rd14+-24];
	ld.global.f32 	%f25, [%rd29+-24];
	fma.rn.f32 	%f26, %f24, %f25, %f23;
	ld.global.f32 	%f27, [%rd14+-20];
	ld.global.f32 	%f28, [%rd29+-20];
	fma.rn.f32 	%f29, %f27, %f28, %f26;
	ld.global.f32 	%f30, [%rd14+-16];
	ld.global.f32 	%f31, [%rd29+-16];
	fma.rn.f32 	%f32, %f30, %f31, %f29;
	ld.global.f32 	%f33, [%rd14+-12];
	ld.global.f32 	%f34, [%rd29+-12];
	fma.rn.f32 	%f35, %f33, %f34, %f32;
	ld.global.f32 	%f36, [%rd14+-8];
	ld.global.f32 	%f37, [%rd29+-8];
	fma.rn.f32 	%f38, %f36, %f37, %f35;
	ld.global.f32 	%f39, [%rd14+-4];
	ld.global.f32 	%f40, [%rd29+-4];
	fma.rn.f32 	%f41, %f39, %f40, %f38;
	ld.global.f32 	%f42, [%rd14];
	ld.global.f32 	%f43, [%rd29];
	fma.rn.f32 	%f44, %f42, %f43, %f41;
	ld.global.f32 	%f45, [%rd14+4];
	ld.global.f32 	%f46, [%rd29+4];
	fma.rn.f32 	%f47, %f45, %f46, %f44;
	ld.global.f32 	%f48, [%rd14+8];
	ld.global.f32 	%f49, [%rd29+8];
	fma.rn.f32 	%f50, %f48, %f49, %f47;
	ld.global.f32 	%f51, [%rd14+12];
	ld.global.f32 	%f52, [%rd29+12];
	fma.rn.f32 	%f53, %f51, %f52, %f50;
	ld.global.f32 	%f54, [%rd14+16];
	ld.global.f32 	%f55, [%rd29+16];
	fma.rn.f32 	%f56, %f54, %f55, %f53;
	ld.global.f32 	%f57, [%rd14+20];
	ld.global.f32 	%f58, [%rd29+20];
	fma.rn.f32 	%f59, %f57, %f58, %f56;
	ld.global.f32 	%f60, [%rd14+24];
	ld.global.f32 	%f61, [%rd29+24];
	fma.rn.f32 	%f62, %f60, %f61, %f59;
	ld.global.f32 	%f63, [%rd14+28];
	ld.global.f32 	%f64, [%rd29+28];
	fma.rn.f32 	%f111, %f63, %f64, %f62;
	add.s32 	%r31, %r31, 16;
	add.s32 	%r30, %r30, 16;
	add.s64 	%rd29, %rd29, 64;
	setp.ne.s32 	%p4, %r31, 0;
	@%p4 bra 	$L__BB2_4;
$L__BB2_5:
	setp.eq.s32 	%p5, %r3, 0;
	@%p5 bra 	$L__BB2_14;
	and.b32  	%r11, %r23, 7;
	setp.lt.u32 	%p6, %r3, 8;
	@%p6 bra 	$L__BB2_8;
	add.s32 	%r28, %r33, %r2;
	mul.wide.s32 	%rd15, %r28, 4;
	add.s64 	%rd16, %rd2, %rd15;
	ld.global.f32 	%f66, [%rd16];
	mul.wide.u32 	%rd17, %r33, 4;
	add.s64 	%rd18, %rd1, %rd17;
	ld.global.f32 	%f67, [%rd18];
	fma.rn.f32 	%f68, %f66, %f67, %f111;
	ld.global.f32 	%f69, [%rd16+4];
	ld.global.f32 	%f70, [%rd18+4];
	fma.rn.f32 	%f71, %f69, %f70, %f68;
	ld.global.f32 	%f72, [%rd16+8];
	ld.global.f32 	%f73, [%rd18+8];
	fma.rn.f32 	%f74, %f72, %f73, %f71;
	ld.global.f32 	%f75, [%rd16+12];
	ld.global.f32 	%f76, [%rd18+12];
	fma.rn.f32 	%f77, %f75, %f76, %f74;
	ld.global.f32 	%f78, [%rd16+16];
	ld.global.f32 	%f79, [%rd18+16];
	fma.rn.f32 	%f80, %f78, %f79, %f77;
	ld.global.f32 	%f81, [%rd16+20];
	ld.global.f32 	%f82, [%rd18+20];
	fma.rn.f32 	%f83, %f81, %f82, %f80;
	ld.global.f32 	%f84, [%rd16+24];
	ld.global.f32 	%f85, [%rd18+24];
	fma.rn.f32 	%f86, %f84, %f85, %f83;
	ld.global.f32 	%f87, [%rd16+28];
	ld.global.f32 	%f88, [%rd18+28];
	fma.rn.f32 	%f111, %f87, %f88, %f86;
	add.s32 	%r33, %r33, 8;
$L__BB2_8:
	setp.eq.s32 	%p7, %r11, 0;
	@%p7 bra 	$L__BB2_14;
	and.b32  	%r14, %r23, 3;
	setp.lt.u32 	%p8, %r11, 4;
	@%p8 bra 	$L__BB2_11;
	add.s32 	%r29, %r33, %r2;
	mul.wide.s32 	%rd19, %r29, 4;
	add.s64 	%rd20, %rd2, %rd19;
	ld.global.f32 	%f90, [%rd20];
	mul.wide.u32 	%rd21, %r33, 4;
	add.s64 	%rd22, %rd1, %rd21;
	ld.global.f32 	%f91, [%rd22];
	fma.rn.f32 	%f92, %f90, %f91, %f111;
	ld.global.f32 	%f93, [%rd20+4];
	ld.global.f32 	%f94, [%rd22+4];
	fma.rn.f32 	%f95, %f93, %f94, %f92;
	ld.global.f32 	%f96, [%rd20+8];
	ld.global.f32 	%f97, [%rd22+8];
	fma.rn.f32 	%f98, %f96, %f97, %f95;
	ld.global.f32 	%f99, [%rd20+12];
	ld.global.f32 	%f100, [%rd22+12];
	fma.rn.f32 	%f111, %f99, %f100, %f98;
	add.s32 	%r33, %r33, 4;
$L__BB2_11:
	setp.eq.s32 	%p9, %r14, 0;
	@%p9 bra 	$L__BB2_14;
	mul.wide.u32 	%rd23, %r33, 4;
	add.s64 	%rd30, %rd1, %rd23;
	add.s32 	%r36, %r33, %r2;
	neg.s32 	%r35, %r14;
$L__BB2_13:
	.pragma "nounroll";
	mul.wide.s32 	%rd24, %r36, 4;
	add.s64 	%rd25, %rd2, %rd24;
	ld.global.f32 	%f101, [%rd25];
	ld.global.f32 	%f102, [%rd30];
	fma.rn.f32 	%f111, %f101, %f102, %f111;
	add.s64 	%rd30, %rd30, 4;
	add.s32 	%r36, %r36, 1;
	add.s32 	%r35, %r35, 1;
	setp.ne.s32 	%p10, %r35, 0;
	@%p10 bra 	$L__BB2_13;
$L__BB2_14:
	cvta.to.global.u64 	%rd26, %rd10;
	mul.wide.s32 	%rd27, %r1, 4;
	add.s64 	%rd28, %rd26, %rd27;
	st.global.f32 	[%rd28], %f111;
$L__BB2_15:
	ret;

}


// ===== COMPILED SASS (sm_100) =====

	.target	sm_100

	.elftype	@"ET_EXEC"


//--------------------- .note.nv.tkinfo           --------------------------
	.section	.note.nv.tkinfo,"",@"SHT_NOTE"
	.sectionflags	@"SHF_NOTE_NV_TKINFO"
	.tkinfo
        /*0018*/ 	.word	0x00000002
        /*0030*/ 	.string	""
        /*0030*/ 	.string	"ptxas"
        /*0030*/ 	.string	"Cuda compilation tools, release 13.0, V13.0.88"
        /*0030*/ 	.string	"Build cuda_13.0.r13.0/compiler.36424714_0"
        /*0030*/ 	.string	"-arch sm_100 -m 64 "



//--------------------- .note.nv.cuinfo           --------------------------
	.section	.note.nv.cuinfo,"",@"SHT_NOTE"
	.sectionflags	@"SHF_NOTE_NV_CUINFO"
        /*0018*/ 	.short	0x0002
        /*001a*/ 	.short	0x0064
        /*001c*/ 	.short	0x0082
	.zero		2


//--------------------- .nv.info                  --------------------------
	.section	.nv.info,"",@"SHT_CUDA_INFO"
	.align	4


	//----- nvinfo : EIATTR_REGCOUNT
	.align		4
        /*0000*/ 	.byte	0x04, 0x2f
        /*0002*/ 	.short	(.L_1 - .L_0)
	.align		4
.L_0:
        /*0004*/ 	.word	index@(_Z24MatrixMulOneThreadPerRowPfS_S_i)
        /*0008*/ 	.word	0x00000020


	//----- nvinfo : EIATTR_FRAME_SIZE
	.align		4
.L_1:
        /*000c*/ 	.byte	0x04, 0x11
        /*000e*/ 	.short	(.L_3 - .L_2)
	.align		4
.L_2:
        /*0010*/ 	.word	index@(_Z24MatrixMulOneThreadPerRowPfS_S_i)
        /*0014*/ 	.word	0x00000000


	//----- nvinfo : EIATTR_REGCOUNT
	.align		4
.L_3:
        /*0018*/ 	.byte	0x04, 0x2f
        /*001a*/ 	.short	(.L_5 - .L_4)
	.align		4
.L_4:
        /*001c*/ 	.word	index@(_Z24MatrixMulOneThreadPerColPfS_S_i)
        /*0020*/ 	.word	0x00000020


	//----- nvinfo : EIATTR_FRAME_SIZE
	.align		4
.L_5:
        /*0024*/ 	.byte	0x04, 0x11
        /*0026*/ 	.short	(.L_7 - .L_6)
	.align		4
.L_6:
        /*0028*/ 	.word	index@(_Z24MatrixMulOneThreadPerColPfS_S_i)
        /*002c*/ 	.word	0x00000000


	//----- nvinfo : EIATTR_REGCOUNT
	.align		4
.L_7:
        /*0030*/ 	.byte	0x04, 0x2f
        /*0032*/ 	.short	(.L_9 - .L_8)
	.align		4
.L_8:
        /*0034*/ 	.word	index@(_Z9MatVecMulPfS_S_i)
        /*0038*/ 	.word	0x0000001e


	//----- nvinfo : EIATTR_FRAME_SIZE
	.align		4
.L_9:
        /*003c*/ 	.byte	0x04, 0x11
        /*003e*/ 	.short	(.L_11 - .L_10)
	.align		4
.L_10:
        /*0040*/ 	.word	index@(_Z9MatVecMulPfS_S_i)
        /*0044*/ 	.word	0x00000000


	//----- nvinfo : EIATTR_MIN_STACK_SIZE
	.align		4
.L_11:
        /*0048*/ 	.byte	0x04, 0x12
        /*004a*/ 	.short	(.L_13 - .L_12)
	.align		4
.L_12:
        /*004c*/ 	.word	index@(_Z9MatVecMulPfS_S_i)
        /*0050*/ 	.word	0x00000000


	//----- nvinfo : EIATTR_MIN_STACK_SIZE
	.align		4
.L_13:
        /*0054*/ 	.byte	0x04, 0x12
        /*0056*/ 	.short	(.L_15 - .L_14)
	.align		4
.L_14:
        /*0058*/ 	.word	index@(_Z24MatrixMulOneThreadPerColPfS_S_i)
        /*005c*/ 	.word	0x00000000


	//----- nvinfo : EIATTR_MIN_STACK_SIZE
	.align		4
.L_15:
        /*0060*/ 	.byte	0x04, 0x12
        /*0062*/ 	.short	(.L_17 - .L_16)
	.align		4
.L_16:
        /*0064*/ 	.word	index@(_Z24MatrixMulOneThreadPerRowPfS_S_i)
        /*0068*/ 	.word	0x00000000
.L_17:


//--------------------- .nv.compat                --------------------------
	.section	.nv.compat,"",@"SHT_CUDA_COMPAT_INFO"
	.align	4
        /*0000*/ 	.byte	0x02, 0x09, 0x00, 0x00, 0x02, 0x02, 0x01, 0x00, 0x02, 0x05, 0x05, 0x00, 0x03, 0x07, 0x01, 0x01
        /*0010*/ 	.byte	0x02, 0x03, 0x00, 0x00, 0x02, 0x06, 0x01, 0x00, 0x04, 0x0b, 0x08, 0x00, 0x09, 0x00, 0x00, 0x00
        /*0020*/ 	.byte	0x00, 0x00, 0x00, 0x00


//--------------------- .nv.info._Z9MatVecMulPfS_S_i --------------------------
	.section	.nv.info._Z9MatVecMulPfS_S_i,"",@"SHT_CUDA_INFO"
	.sectionflags	@""
	.align	4


	//----- nvinfo : EIATTR_CUDA_API_VERSION
	.align		4
        /*0000*/ 	.byte	0x04, 0x37
        /*0002*/ 	.short	(.L_19 - .L_18)
.L_18:
        /*0004*/ 	.word	0x00000082


	//----- nvinfo : EIATTR_KPARAM_INFO
	.align		4
.L_19:
        /*0008*/ 	.byte	0x04, 0x17
        /*000a*/ 	.short	(.L_21 - .L_20)
.L_20:
        /*000c*/ 	.word	0x00000000
        /*0010*/ 	.short	0x0003
        /*0012*/ 	.short	0x0018
        /*0014*/ 	.byte	0x00, 0xf0, 0x11, 0x00


	//----- nvinfo : EIATTR_KPARAM_INFO
	.align		4
.L_21:
        /*0018*/ 	.byte	0x04, 0x17
        /*001a*/ 	.short	(.L_23 - .L_22)
.L_22:
        /*001c*/ 	.word	0x00000000
        /*0020*/ 	.short	0x0002
        /*0022*/ 	.short	0x0010
        /*0024*/ 	.byte	0x00, 0xf5, 0x21, 0x00


	//----- nvinfo : EIATTR_KPARAM_INFO
	.align		4
.L_23:
        /*0028*/ 	.byte	0x04, 0x17
        /*002a*/ 	.short	(.L_25 - .L_24)
.L_24:
        /*002c*/ 	.word	0x00000000
        /*0030*/ 	.short	0x0001
        /*0032*/ 	.short	0x0008
        /*0034*/ 	.byte	0x00, 0xf5, 0x21, 0x00


	//----- nvinfo : EIATTR_KPARAM_INFO
	.align		4
.L_25:
        /*0038*/ 	.byte	0x04, 0x17
        /*003a*/ 	.short	(.L_27 - .L_26)
.L_26:
        /*003c*/ 	.word	0x00000000
        /*0040*/ 	.short	0x0000
        /*0042*/ 	.short	0x0000
        /*0044*/ 	.byte	0x00, 0xf5, 0x21, 0x00


	//----- nvinfo : EIATTR_SPARSE_MMA_MASK
	.align		4
.L_27:
        /*0048*/ 	.byte	0x03, 0x50
        /*004a*/ 	.short	0x0000


	//----- nvinfo : EIATTR_MAXREG_COUNT
	.align		4
        /*004c*/ 	.byte	0x03, 0x1b
        /*004e*/ 	.short	0x00ff


	//----- nvinfo : EIATTR_MERCURY_ISA_VERSION
	.align		4
        /*0050*/ 	.byte	0x03, 0x5f
        /*0052*/ 	.short	0x0101


	//----- nvinfo : EIATTR_VRC_CTA_INIT_COUNT
	.align		4
        /*0054*/ 	.byte	0x02, 0x4a
	.zero		1
	.zero		1


	//----- nvinfo : EIATTR_EXIT_INSTR_OFFSETS
	.align		4
        /*0058*/ 	.byte	0x04, 0x1c
        /*005a*/ 	.short	(.L_29 - .L_28)


	//   ....[0]....
.L_28:
        /*005c*/ 	.word	0x00000070


	//   ....[1]....
        /*0060*/ 	.word	0x00000a80


	//----- nvinfo : EIATTR_CBANK_PARAM_SIZE
	.align		4
.L_29:
        /*0064*/ 	.byte	0x03, 0x19
        /*0066*/ 	.short	0x001c


	//----- nvinfo : EIATTR_PARAM_CBANK
	.align		4
        /*0068*/ 	.byte	0x04, 0x0a
        /*006a*/ 	.short	(.L_31 - .L_30)
	.align		4
.L_30:
        /*006c*/ 	.word	index@(.nv.constant0._Z9MatVecMulPfS_S_i)
        /*0070*/ 	.short	0x0380
        /*0072*/ 	.short	0x001c


	//----- nvinfo : EIATTR_SW_WAR
	.align		4
.L_31:
        /*0074*/ 	.byte	0x04, 0x36
        /*0076*/ 	.short	(.L_33 - .L_32)
.L_32:
        /*0078*/ 	.word	0x00000008
.L_33:


//--------------------- .nv.info._Z24MatrixMulOneThreadPerColPfS_S_i --------------------------
	.section	.nv.info._Z24MatrixMulOneThreadPerColPfS_S_i,"",@"SHT_CUDA_INFO"
	.sectionflags	@""
	.align	4


	//----- nvinfo : EIATTR_CUDA_API_VERSION
	.align		4
        /*0000*/ 	.byte	0x04, 0x37
        /*0002*/ 	.short	(.L_35 - .L_34)
.L_34:
        /*0004*/ 	.word	0x00000082


	//----- nvinfo : EIATTR_KPARAM_INFO
	.align		4
.L_35:
        /*0008*/ 	.byte	0x04, 0x17
        /*000a*/ 	.short	(.L_37 - .L_36)
.L_36:
        /*000c*/ 	.word	0x00000000
        /*0010*/ 	.short	0x0003
        /*0012*/ 	.short	0x0018
        /*0014*/ 	.byte	0x00, 0xf0, 0x11, 0x00


	//----- nvinfo : EIATTR_KPARAM_INFO
	.align		4
.L_37:
        /*0018*/ 	.byte	0x04, 0x17
        /*001a*/ 	.short	(.L_39 - .L_38)
.L_38:
        /*001c*/ 	.word	0x00000000
        /*0020*/ 	.short	0x0002
        /*0022*/ 	.short	0x0010
        /*0024*/ 	.byte	0x00, 0xf5, 0x21, 0x00


	//----- nvinfo : EIATTR_KPARAM_INFO
	.align		4
.L_39:
        /*0028*/ 	.byte	0x04, 0x17
        /*002a*/ 	.short	(.L_41 - .L_40)
.L_40:
        /*002c*/ 	.word	0x00000000
        /*0030*/ 	.short	0x0001
        /*0032*/ 	.short	0x0008
        /*0034*/ 	.byte	0x00, 0xf5, 0x21, 0x00


	//----- nvinfo : EIATTR_KPARAM_INFO
	.align		4
.L_41:
        /*0038*/ 	.byte	0x04, 0x17
        /*003a*/ 	.short	(.L_43 - .L_42)
.L_42:
        /*003c*/ 	.word	0x00000000
        /*0040*/ 	.short	0x0000
        /*0042*/ 	.short	0x0000
        /*0044*/ 	.byte	0x00, 0xf5, 0x21, 0x00


	//----- nvinfo : EIATTR_SPARSE_MMA_MASK
	.align		4
.L_43:
        /*0048*/ 	.byte	0x03, 0x50
        /*004a*/ 	.short	0x0000


	//----- nvinfo : EIATTR_MAXREG_COUNT
	.align		4
        /*004c*/ 	.byte	0x03, 0x1b
        /*004e*/ 	.short	0x00ff


	//----- nvinfo : EIATTR_MERCURY_ISA_VERSION
	.align		4
        /*0050*/ 	.byte	0x03, 0x5f
        /*0052*/ 	.short	0x0101


	//----- nvinfo : EIATTR_VRC_CTA_INIT_COUNT
	.align		4
        /*0054*/ 	.byte	0x02, 0x4a
	.zero		1
	.zero		1


	//----- nvinfo : EIATTR_EXIT_INSTR_OFFSETS
	.align		4
        /*0058*/ 	.byte	0x04, 0x1c
        /*005a*/ 	.short	(.L_45 - .L_44)


	//   ....[0]....
.L_44:
        /*005c*/ 	.word	0x00000080


	//   ....[1]....
        /*0060*/ 	.word	0x000008a0


	//----- nvinfo : EIATTR_CBANK_PARAM_SIZE
	.align		4
.L_45:
        /*0064*/ 	.byte	0x03, 0x19
        /*0066*/ 	.short	0x001c


	//----- nvinfo : EIATTR_PARAM_CBANK
	.align		4
        /*0068*/ 	.byte	0x04, 0x0a
        /*006a*/ 	.short	(.L_47 - .L_46)
	.align		4
.L_46:
        /*006c*/ 	.word	index@(.nv.constant0._Z24MatrixMulOneThreadPerColPfS_S_i)
        /*0070*/ 	.short	0x0380
        /*0072*/ 	.short	0x001c


	//----- nvinfo : EIATTR_SW_WAR
	.align		4
.L_47:
        /*0074*/ 	.byte	0x04, 0x36
        /*0076*/ 	.short	(.L_49 - .L_48)
.L_48:
        /*0078*/ 	.word	0x00000008
.L_49:


//--------------------- .nv.info._Z24MatrixMulOneThreadPerRowPfS_S_i --------------------------
	.section	.nv.info._Z24MatrixMulOneThreadPerRowPfS_S_i,"",@"SHT_CUDA_INFO"
	.sectionflags	@""
	.align	4


	//----- nvinfo : EIATTR_CUDA_API_VERSION
	.align		4
        /*0000*/ 	.byte	0x04, 0x37
        /*0002*/ 	.short	(.L_51 - .L_50)
.L_50:
        /*0004*/ 	.word	0x00000082


	//----- nvinfo : EIATTR_KPARAM_INFO
	.align		4
.L_51:
        /*0008*/ 	.byte	0x04, 0x17
        /*000a*/ 	.short	(.L_53 - .L_52)
.L_52:
        /*000c*/ 	.word	0x00000000
        /*0010*/ 	.short	0x0003
        /*0012*/ 	.short	0x0018
        /*0014*/ 	.byte	0x00, 0xf0, 0x11, 0x00


	//----- nvinfo : EIATTR_KPARAM_INFO
	.align		4
.L_53:
        /*0018*/ 	.byte	0x04, 0x17
        /*001a*/ 	.short	(.L_55 - .L_54)
.L_54:
        /*001c*/ 	.word	0x00000000
        /*0020*/ 	.short	0x0002
        /*0022*/ 	.short	0x0010
        /*0024*/ 	.byte	0x00, 0xf5, 0x21, 0x00


	//----- nvinfo : EIATTR_KPARAM_INFO
	.align		4
.L_55:
        /*0028*/ 	.byte	0x04, 0x17
        /*002a*/ 	.short	(.L_57 - .L_56)
.L_56:
        /*002c*/ 	.word	0x00000000
        /*0030*/ 	.short	0x0001
        /*0032*/ 	.short	0x0008
        /*0034*/ 	.byte	0x00, 0xf5, 0x21, 0x00


	//----- nvinfo : EIATTR_KPARAM_INFO
	.align		4
.L_57:
        /*0038*/ 	.byte	0x04, 0x17
        /*003a*/ 	.short	(.L_59 - .L_58)
.L_58:
        /*003c*/ 	.word	0x00000000
        /*0040*/ 	.short	0x0000
        /*0042*/ 	.short	0x0000
        /*0044*/ 	.byte	0x00, 0xf5, 0x21, 0x00


	//----- nvinfo : EIATTR_SPARSE_MMA_MASK
	.align		4
.L_59:
        /*0048*/ 	.byte	0x03, 0x50
        /*004a*/ 	.short	0x0000


	//----- nvinfo : EIATTR_MAXREG_COUNT
	.align		4
        /*004c*/ 	.byte	0x03, 0x1b
        /*004e*/ 	.short	0x00ff


	//----- nvinfo : EIATTR_MERCURY_ISA_VERSION
	.align		4
        /*0050*/ 	.byte	0x03, 0x5f
        /*0052*/ 	.short	0x0101


	//----- nvinfo : EIATTR_VRC_CTA_INIT_COUNT
	.align		4
        /*0054*/ 	.byte	0x02, 0x4a
	.zero		1
	.zero		1


	//----- nvinfo : EIATTR_EXIT_INSTR_OFFSETS
	.align		4
        /*0058*/ 	.byte	0x04, 0x1c
        /*005a*/ 	.short	(.L_61 - .L_60)


	//   ....[0]....
.L_60:
        /*005c*/ 	.word	0x00000080


	//   ....[1]....
        /*0060*/ 	.word	0x00000950


	//----- nvinfo : EIATTR_CBANK_PARAM_SIZE
	.align		4
.L_61:
        /*0064*/ 	.byte	0x03, 0x19
        /*0066*/ 	.short	0x001c


	//----- nvinfo : EIATTR_PARAM_CBANK
	.align		4
        /*0068*/ 	.byte	0x04, 0x0a
        /*006a*/ 	.short	(.L_63 - .L_62)
	.align		4
.L_62:
        /*006c*/ 	.word	index@(.nv.constant0._Z24MatrixMulOneThreadPerRowPfS_S_i)
        /*0070*/ 	.short	0x0380
        /*0072*/ 	.short	0x001c


	//----- nvinfo : EIATTR_SW_WAR
	.align		4
.L_63:
        /*0074*/ 	.byte	0x04, 0x36
        /*0076*/ 	.short	(.L_65 - .L_64)
.L_64:
        /*0078*/ 	.word	0x00000008
.L_65:


//--------------------- .nv.callgraph             --------------------------
	.section	.nv.callgraph,"",@"SHT_CUDA_CALLGRAPH"
	.align	4
	.sectionentsize	8
	.align		4
        /*0000*/ 	.word	0x00000000
	.align		4
        /*0004*/ 	.word	0xffffffff
	.align		4
        /*0008*/ 	.word	0x00000000
	.align		4
        /*000c*/ 	.word	0xfffffffe
	.align		4
        /*0010*/ 	.word	0x00000000
	.align		4
        /*0014*/ 	.word	0xfffffffd
	.align		4
        /*0018*/ 	.word	0x00000000
	.align		4
        /*001c*/ 	.word	0xfffffffc


//--------------------- .text._Z9MatVecMulPfS_S_i --------------------------
	.section	.text._Z9MatVecMulPfS_S_i,"ax",@progbits
	.align	128
        .global         _Z9MatVecMulPfS_S_i
        .type           _Z9MatVecMulPfS_S_i,@function
        .size           _Z9MatVecMulPfS_S_i,(.L_x_19 - _Z9MatVecMulPfS_S_i)
        .other          _Z9MatVecMulPfS_S_i,@"STO_CUDA_ENTRY STV_DEFAULT"
_Z9MatVecMulPfS_S_i:
.text._Z9MatVecMulPfS_S_i:
[----:B------:R-:W-:Y:S01]  /*0000*/  LDC R1, c[0x0][0x37c] ;  /* 0x0000df00ff017b82 */ /* 0x000fe20000000800 */
[----:B------:R-:W0:Y:S07]  /*0010*/  S2R R3, SR_TID.X ;  /* 0x0000000000037919 */ /* 0x000e2e0000002100 */
[----:B------:R-:W0:Y:S01]  /*0020*/  S2UR UR4, SR_CTAID.X ;  /* 0x00000000000479c3 */ /* 0x000e220000002500 */
[----:B------:R-:W1:Y:S07]  /*0030*/  LDCU UR16, c[0x0][0x398] ;  /* 0x00007300ff1077ac */ /* 0x000e6e0008000800 */
[----:B------:R-:W0:Y:S02]  /*0040*/  LDC R0, c[0x0][0x360] ;  /* 0x0000d800ff007b82 */ /* 0x000e240000000800 */
[----:B0-----:R-:W-:-:S05]  /*0050*/  IMAD R0, R0, UR4, R3 ;  /* 0x0000000400007c24 */ /* 0x001fca000f8e0203 */
[----:B-1----:R-:W-:-:S13]  /*0060*/  ISETP.GE.AND P0, PT, R0, UR16, PT ;  /* 0x0000001000007c0c */ /* 0x002fda000bf06270 */
[----:B------:R-:W-:Y:S05]  /*0070*/  @P0 EXIT ;  /* 0x000000000000094d */ /* 0x000fea0003800000 */
[----:B------:R-:W-:Y:S01]  /*0080*/  UISETP.GE.AND UP0, UPT, UR16, 0x1, UPT ;  /* 0x000000011000788c */ /* 0x000fe2000bf06270 */
[----:B------:R-:W-:Y:S01]  /*0090*/  HFMA2 R15, -RZ, RZ, 0, 0 ;  /* 0x00000000ff0f7431 */ /* 0x000fe200000001ff */
[----:B------:R-:W0:Y:S07]  /*00a0*/  LDCU.64 UR14, c[0x0][0x358] ;  /* 0x00006b00ff0e77ac */ /* 0x000e2e0008000a00 */
[----:B------:R-:W-:Y:S05]  /*00b0*/  BRA.U !UP0, `(.L_x_0) ;  /* 0x0000000908647547 */ /* 0x000fea000b800000 */
[----:B------:R-:W-:Y:S02]  /*00c0*/  UISETP.GE.U32.AND UP1, UPT, UR16, 0x10, UPT ;  /* 0x000000101000788c */ /* 0x000fe4000bf26070 */
[----:B------:R-:W-:Y:S01]  /*00d0*/  IMAD R7, R0, UR16, RZ ;  /* 0x0000001000077c24 */ /* 0x000fe2000f8e02ff */
[----:B------:R-:W-:Y:S01]  /*00e0*/  ULOP3.LUT UR12, UR16, 0xf, URZ, 0xc0, !UPT ;  /* 0x0000000f100c7892 */ /* 0x000fe2000f8ec0ff */
[----:B------:R-:W-:Y:S02]  /*00f0*/  MOV R15, RZ ;  /* 0x000000ff000f7202 */ /* 0x000fe40000000f00 */
[----:B------:R-:W-:Y:S01]  /*0100*/  MOV R8, RZ ;  /* 0x000000ff00087202 */ /* 0x000fe20000000f00 */
[----:B------:R-:W-:Y:S02]  /*0110*/  UISETP.NE.AND UP0, UPT, UR12, URZ, UPT ;  /* 0x000000ff0c00728c */ /* 0x000fe4000bf05270 */
[----:B------:R-:W-:Y:S09]  /*0120*/  BRA.U !UP1, `(.L_x_1) ;  /* 0x0000000509147547 */ /* 0x000ff2000b800000 */
[----:B------:R-:W1:Y:S01]  /*0130*/  LDCU.128 UR8, c[0x0][0x380] ;  /* 0x00007000ff0877ac */ /* 0x000e620008000c00 */
[----:B------:R-:W-:Y:S02]  /*0140*/  MOV R15, RZ ;  /* 0x000000ff000f7202 */ /* 0x000fe40000000f00 */
[----:B------:R-:W-:Y:S01]  /*0150*/  MOV R6, R7 ;  /* 0x0000000700067202 */ /* 0x000fe20000000f00 */
[----:B------:R-:W-:-:S06]  /*0160*/  ULOP3.LUT UR13, UR16, 0x7ffffff0, URZ, 0xc0, !UPT ;  /* 0x7ffffff0100d7892 */ /* 0x000fcc000f8ec0ff */
[----:B------:R-:W-:Y:S01]  /*0170*/  MOV R8, UR13 ;  /* 0x0000000d00087c02 */ /* 0x000fe20008000f00 */
[----:B-1----:R-:W-:Y:S02]  /*0180*/  UIADD3 UR4, UP2, UPT, UR10, 0x20, URZ ;  /* 0x000000200a047890 */ /* 0x002fe4000ff5e0ff */
[----:B------:R-:W-:Y:S02]  /*0190*/  UIADD3 UR6, UP1, UPT, UR8, 0x20, URZ ;  /* 0x0000002008067890 */ /* 0x000fe4000ff3e0ff */
[----:B------:R-:W-:Y:S02]  /*01a0*/  UIADD3.X UR5, UPT, UPT, URZ, UR11, URZ, UP2, !UPT ;  /* 0x0000000bff057290 */ /* 0x000fe400097fe4ff */
[----:B------:R-:W-:Y:S01]  /*01b0*/  MOV R2, UR4 ;  /* 0x0000000400027c02 */ /* 0x000fe20008000f00 */
[----:B------:R-:W-:Y:S02]  /*01c0*/  UIADD3 UR8, UPT, UPT, -UR13, URZ, URZ ;  /* 0x000000ff0d087290 */ /* 0x000fe4000fffe1ff */
[----:B------:R-:W-:Y:S01]  /*01d0*/  UIADD3.X UR7, UPT, UPT, URZ, UR9, URZ, UP1, !UPT ;  /* 0x00000009ff077290 */ /* 0x000fe20008ffe4ff */
[----:B------:R-:W-:-:S11]  /*01e0*/  MOV R3, UR5 ;  /* 0x0000000500037c02 */ /* 0x000fd60008000f00 */
.L_x_2:
[----:B------:R-:W-:Y:S01]  /*01f0*/  MOV R4, UR6 ;  /* 0x0000000600047c02 */ /* 0x000fe20008000f00 */
[----:B0-----:R-:W2:Y:S01]  /*0200*/  LDG.E R17, desc[UR14][R2.64+-0x20] ;  /* 0xffffe00e02117981 */ /* 0x001ea2000c1e1900 */
[----:B------:R-:W-:-:S03]  /*0210*/  MOV R5, UR7 ;  /* 0x0000000700057c02 */ /* 0x000fc60008000f00 */
[----:B------:R-:W3:Y:S01]  /*0220*/  LDG.E R25, desc[UR14][R2.64+-0x1c] ;  /* 0xffffe40e02197981 */ /* 0x000ee2000c1e1900 */
[----:B------:R-:W-:-:S03]  /*0230*/  IMAD.WIDE R4, R6, 0x4, R4 ;  /* 0x0000000406047825 */ /* 0x000fc600078e0204 */
[----:B------:R-:W4:Y:S04]  /*0240*/  LDG.E R19, desc[UR14][R2.64+-0x18] ;  /* 0xffffe80e02137981 */ /* 0x000f28000c1e1900 */
[----:B------:R-:W2:Y:S04]  /*0250*/  LDG.E R16, desc[UR14][R4.64+-0x20] ;  /* 0xffffe00e04107981 */ /* 0x000ea8000c1e1900 */
[----:B------:R-:W3:Y:S04]  /*0260*/  LDG.E R18, desc[UR14][R4.64+-0x1c] ;  /* 0xffffe40e04127981 */ /* 0x000ee8000c1e1900 */
[----:B------:R-:W4:Y:S04]  /*0270*/  LDG.E R20, desc[UR14][R4.64+-0x18] ;  /* 0xffffe80e04147981 */ /* 0x000f28000c1e1900 */
[----:B------:R-:W5:Y:S04]  /*0280*/  LDG.E R22, desc[UR14][R2.64+-0x14] ;  /* 0xffffec0e02167981 */ /* 0x000f68000c1e1900 */
        /* <DEDUP_REMOVED lines=8> */
[----:B------:R-:W5:Y:S01]  /*0310*/  LDG.E R14, desc[UR14][R4.64+-0x4] ;  /* 0xfffffc0e040e7981 */ /* 0x000f62000c1e1900 */
[----:B--2---:R-:W-:-:S03]  /*0320*/  FFMA R17, R16, R17, R15 ;  /* 0x0000001110117223 */ /* 0x004fc6000000000f */
[----:B------:R-:W2:Y:S04]  /*0330*/  LDG.E R15, desc[UR14][R2.64] ;  /* 0x0000000e020f7981 */ /* 0x000ea8000c1e1900 */
[----:B------:R-:W2:Y:S01]  /*0340*/  LDG.E R16, desc[UR14][R4.64] ;  /* 0x0000000e04107981 */ /* 0x000ea2000c1e1900 */
[----:B---3--:R-:W-:-:S03]  /*0350*/  FFMA R25, R18, R25, R17 ;  /* 0x0000001912197223 */ /* 0x008fc60000000011 */
[----:B------:R-:W3:Y:S01]  /*0360*/  LDG.E R17, desc[UR14][R2.64+0x4] ;  /* 0x0000040e02117981 */ /* 0x000ee2000c1e1900 */
[----:B----4-:R-:W-:-:S03]  /*0370*/  FFMA R26, R20, R19, R25 ;  /* 0x00000013141a7223 */ /* 0x010fc60000000019 */
[----:B------:R-:W3:Y:S04]  /*0380*/  LDG.E R18, desc[UR14][R4.64+0x4] ;  /* 0x0000040e04127981 */ /* 0x000ee8000c1e1900 */
[----:B------:R-:W4:Y:S01]  /*0390*/  LDG.E R20, desc[UR14][R2.64+0x8] ;  /* 0x0000080e02147981 */ /* 0x000f22000c1e1900 */
[----:B-----5:R-:W-:-:S03]  /*03a0*/  FFMA R25, R21, R22, R26 ;  /* 0x0000001615197223 */ /* 0x020fc6000000001a */
[----:B------:R-:W4:Y:S04]  /*03b0*/  LDG.E R19, desc[UR14][R4.64+0x8] ;  /* 0x0000080e04137981 */ /* 0x000f28000c1e1900 */
[----:B------:R-:W5:Y:S01]  /*03c0*/  LDG.E R22, desc[UR14][R2.64+0xc] ;  /* 0x00000c0e02167981 */ /* 0x000f62000c1e1900 */
[----:B------:R-:W-:-:S03]  /*03d0*/  FFMA R25, R24, R23, R25 ;  /* 0x0000001718197223 */ /* 0x000fc60000000019 */
[----:B------:R-:W5:Y:S04]  /*03e0*/  LDG.E R21, desc[UR14][R4.64+0xc] ;  /* 0x00000c0e04157981 */ /* 0x000f68000c1e1900 */
[----:B------:R-:W5:Y:S01]  /*03f0*/  LDG.E R24, desc[UR14][R2.64+0x10] ;  /* 0x0000100e02187981 */ /* 0x000f62000c1e1900 */
[----:B------:R-:W-:-:S03]  /*0400*/  FFMA R25, R10, R9, R25 ;  /* 0x000000090a197223 */ /* 0x000fc60000000019 */
[----:B------:R-:W5:Y:S04]  /*0410*/  LDG.E R23, desc[UR14][R4.64+0x10] ;  /* 0x0000100e04177981 */ /* 0x000f68000c1e1900 */
[----:B------:R-:W5:Y:S01]  /*0420*/  LDG.E R10, desc[UR14][R2.64+0x14] ;  /* 0x0000140e020a7981 */ /* 0x000f62000c1e1900 */
[----:B------:R-:W-:-:S03]  /*0430*/  FFMA R27, R12, R11, R25 ;  /* 0x0000000b0c1b7223 */ /* 0x000fc60000000019 */
[----:B------:R-:W5:Y:S04]  /*0440*/  LDG.E R9, desc[UR14][R4.64+0x14] ;  /* 0x0000140e04097981 */ /* 0x000f68000c1e1900 */
[----:B------:R-:W5:Y:S04]  /*0450*/  LDG.E R11, desc[UR14][R2.64+0x18] ;  /* 0x0000180e020b7981 */ /* 0x000f68000c1e1900 */
[----:B------:R-:W5:Y:S04]  /*0460*/  LDG.E R12, desc[UR14][R4.64+0x18] ;  /* 0x0000180e040c7981 */ /* 0x000f68000c1e1900 */
[----:B------:R-:W5:Y:S04]  /*0470*/  LDG.E R25, desc[UR14][R4.64+0x1c] ;  /* 0x00001c0e04197981 */ /* 0x000f68000c1e1900 */
[----:B------:R0:W5:Y:S01]  /*0480*/  LDG.E R26, desc[UR14][R2.64+0x1c] ;  /* 0x00001c0e021a7981 */ /* 0x000162000c1e1900 */
[----:B------:R-:W-:Y:S01]  /*0490*/  FFMA R13, R14, R13, R27 ;  /* 0x0000000d0e0d7223 */ /* 0x000fe2000000001b */
[----:B------:R-:W-:-:S04]  /*04a0*/  UIADD3 UR8, UPT, UPT, UR8, 0x10, URZ ;  /* 0x0000001008087890 */ /* 0x000fc8000fffe0ff */
[----:B------:R-:W-:Y:S01]  /*04b0*/  UISETP.NE.AND UP1, UPT, UR8, URZ, UPT ;  /* 0x000000ff0800728c */ /* 0x000fe2000bf25270 */
[----:B0-----:R-:W-:Y:S02]  /*04c0*/  IADD3 R2, P0, PT, R2, 0x40, RZ ;  /* 0x0000004002027810 */ /* 0x001fe40007f1e0ff */
[----:B------:R-:W-:Y:S02]  /*04d0*/  IADD3 R6, PT, PT, R6, 0x10, RZ ;  /* 0x0000001006067810 */ /* 0x000fe40007ffe0ff */
[----:B------:R-:W-:Y:S01]  /*04e0*/  IADD3.X R3, PT, PT, RZ, R3, RZ, P0, !PT ;  /* 0x00000003ff037210 */ /* 0x000fe200007fe4ff */
[----:B--2---:R-:W-:-:S04]  /*04f0*/  FFMA R13, R16, R15, R13 ;  /* 0x0000000f100d7223 */ /* 0x004fc8000000000d */
[----:B---3--:R-:W-:-:S04]  /*0500*/  FFMA R18, R18, R17, R13 ;  /* 0x0000001112127223 */ /* 0x008fc8000000000d */
[----:B----4-:R-:W-:-:S04]  /*0510*/  FFMA R18, R19, R20, R18 ;  /* 0x0000001413127223 */ /* 0x010fc80000000012 */
[----:B-----5:R-:W-:-:S04]  /*0520*/  FFMA R18, R21, R22, R18 ;  /* 0x0000001615127223 */ /* 0x020fc80000000012 */
[----:B------:R-:W-:-:S04]  /*0530*/  FFMA R18, R23, R24, R18 ;  /* 0x0000001817127223 */ /* 0x000fc80000000012 */
[----:B------:R-:W-:-:S04]  /*0540*/  FFMA R9, R9, R10, R18 ;  /* 0x0000000a09097223 */ /* 0x000fc80000000012 */
[----:B------:R-:W-:-:S04]  /*0550*/  FFMA R12, R12, R11, R9 ;  /* 0x0000000b0c0c7223 */ /* 0x000fc80000000009 */
[----:B------:R-:W-:Y:S01]  /*0560*/  FFMA R15, R25, R26, R12 ;  /* 0x0000001a190f7223 */ /* 0x000fe2000000000c */
[----:B------:R-:W-:Y:S06]  /*0570*/  BRA.U UP1, `(.L_x_2) ;  /* 0xfffffffd011c7547 */ /* 0x000fec000b83ffff */
.L_x_1:
[----:B------:R-:W-:Y:S05]  /*0580*/  BRA.U !UP0, `(.L_x_0) ;  /* 0x0000000508307547 */ /* 0x000fea000b800000 */
[----:B------:R-:W-:Y:S02]  /*0590*/  UISETP.GE.U32.AND UP0, UPT, UR12, 0x8, UPT ;  /* 0x000000080c00788c */ /* 0x000fe4000bf06070 */
[----:B------:R-:W-:-:S04]  /*05a0*/  ULOP3.LUT UR5, UR16, 0x7, URZ, 0xc0, !UPT ;  /* 0x0000000710057892 */ /* 0x000fc8000f8ec0ff */
[----:B------:R-:W-:-:S03]  /*05b0*/  UISETP.NE.AND UP1, UPT, UR5, URZ, UPT ;  /* 0x000000ff0500728c */ /* 0x000fc6000bf25270 */
[----:B------:R-:W-:Y:S08]  /*05c0*/  BRA.U !UP0, `(.L_x_3) ;  /* 0x0000000108787547 */ /* 0x000ff0000b800000 */
[----:B------:R-:W1:Y:S01]  /*05d0*/  LDC.64 R2, c[0x0][0x380] ;  /* 0x0000e000ff027b82 */ /* 0x000e620000000a00 */
[----:B------:R-:W-:-:S07]  /*05e0*/  IADD3 R9, PT, PT, R7, R8, RZ ;  /* 0x0000000807097210 */ /* 0x000fce0007ffe0ff */
[----:B------:R-:W2:Y:S01]  /*05f0*/  LDC.64 R4, c[0x0][0x388] ;  /* 0x0000e200ff047b82 */ /* 0x000ea20000000a00 */
[----:B-1----:R-:W-:-:S05]  /*0600*/  IMAD.WIDE R2, R9, 0x4, R2 ;  /* 0x0000000409027825 */ /* 0x002fca00078e0202 */
[----:B0-----:R-:W3:Y:S01]  /*0610*/  LDG.E R10, desc[UR14][R2.64] ;  /* 0x0000000e020a7981 */ /* 0x001ee2000c1e1900 */
[----:B--2---:R-:W-:-:S03]  /*0620*/  IMAD.WIDE.U32 R4, R8, 0x4, R4 ;  /* 0x0000000408047825 */ /* 0x004fc600078e0004 */
[----:B------:R-:W2:Y:S04]  /*0630*/  LDG.E R13, desc[UR14][R2.64+0x4] ;  /* 0x0000040e020d7981 */ /* 0x000ea8000c1e1900 */
[----:B------:R-:W3:Y:S04]  /*0640*/  LDG.E R11, desc[UR14][R4.64] ;  /* 0x0000000e040b7981 */ /* 0x000ee8000c1e1900 */
[----:B------:R-:W2:Y:S04]  /*0650*/  LDG.E R12, desc[UR14][R4.64+0x4] ;  /* 0x0000040e040c7981 */ /* 0x000ea8000c1e1900 */
[----:B------:R-:W4:Y:S04]  /*0660*/  LDG.E R17, desc[UR14][R2.64+0x8] ;  /* 0x0000080e02117981 */ /* 0x000f28000c1e1900 */
        /* <DEDUP_REMOVED lines=11> */
[----:B------:R-:W-:Y:S01]  /*0720*/  IADD3 R8, PT, PT, R8, 0x8, RZ ;  /* 0x0000000808087810 */ /* 0x000fe20007ffe0ff */
[----:B---3--:R-:W-:-:S04]  /*0730*/  FFMA R10, R10, R11, R15 ;  /* 0x0000000b0a0a7223 */ /* 0x008fc8000000000f */
[----:B--2---:R-:W-:-:S04]  /*0740*/  FFMA R10, R13, R12, R10 ;  /* 0x0000000c0d0a7223 */ /* 0x004fc8000000000a */
[----:B----4-:R-:W-:-:S04]  /*0750*/  FFMA R10, R17, R14, R10 ;  /* 0x0000000e110a7223 */ /* 0x010fc8000000000a */
[----:B-----5:R-:W-:-:S04]  /*0760*/  FFMA R10, R19, R16, R10 ;  /* 0x00000010130a7223 */ /* 0x020fc8000000000a */
[----:B------:R-:W-:-:S04]  /*0770*/  FFMA R10, R21, R18, R10 ;  /* 0x00000012150a7223 */ /* 0x000fc8000000000a */
[----:B------:R-:W-:-:S04]  /*0780*/  FFMA R23, R23, R20, R10 ;  /* 0x0000001417177223 */ /* 0x000fc8000000000a */
[----:B------:R-:W-:-:S04]  /*0790*/  FFMA R6, R6, R9, R23 ;  /* 0x0000000906067223 */ /* 0x000fc80000000017 */
[----:B------:R-:W-:-:S07]  /*07a0*/  FFMA R15, R25, R22, R6 ;  /* 0x00000016190f7223 */ /* 0x000fce0000000006 */
.L_x_3:
        /* <DEDUP_REMOVED lines=17> */
[----:B------:R-:W5:Y:S01]  /*08c0*/  LDG.E R14, desc[UR14][R4.64+0xc] ;  /* 0x00000c0e040e7981 */ /* 0x000f62000c1e1900 */
[----:B------:R-:W-:Y:S01]  /*08d0*/  IADD3 R8, PT, PT, R8, 0x4, RZ ;  /* 0x0000000408087810 */ /* 0x000fe20007ffe0ff */
[----:B---3--:R-:W-:-:S04]  /*08e0*/  FFMA R6, R6, R9, R15 ;  /* 0x0000000906067223 */ /* 0x008fc8000000000f */
[----:B--2---:R-:W-:-:S04]  /*08f0*/  FFMA R6, R11, R10, R6 ;  /* 0x0000000a0b067223 */ /* 0x004fc80000000006 */
[----:B----4-:R-:W-:-:S04]  /*0900*/  FFMA R6, R13, R12, R6 ;  /* 0x0000000c0d067223 */ /* 0x010fc80000000006 */
[----:B-----5:R-:W-:-:S07]  /*0910*/  FFMA R15, R17, R14, R6 ;  /* 0x0000000e110f7223 */ /* 0x020fce0000000006 */
.L_x_4:
[----:B------:R-:W-:Y:S05]  /*0920*/  BRA.U !UP1, `(.L_x_0) ;  /* 0x0000000109487547 */ /* 0x000fea000b800000 */
[----:B------:R-:W1:Y:S01]  /*0930*/  LDC.64 R2, c[0x0][0x388] ;  /* 0x0000e200ff027b82 */ /* 0x000e620000000a00 */
[----:B------:R-:W-:Y:S01]  /*0940*/  IADD3 R7, PT, PT, R7, R8, RZ ;  /* 0x0000000807077210 */ /* 0x000fe20007ffe0ff */
[----:B------:R-:W-:-:S06]  /*0950*/  UIADD3 UR4, UPT, UPT, -UR4, URZ, URZ ;  /* 0x000000ff04047290 */ /* 0x000fcc000fffe1ff */
[----:B------:R-:W2:Y:S01]  /*0960*/  LDC.64 R10, c[0x0][0x380] ;  /* 0x0000e000ff0a7b82 */ /* 0x000ea20000000a00 */
[----:B-1----:R-:W-:-:S03]  /*0970*/  IMAD.WIDE.U32 R2, R8, 0x4, R2 ;  /* 0x0000000408027825 */ /* 0x002fc600078e0002 */
[----:B------:R-:W-:Y:S02]  /*0980*/  MOV R6, R2 ;  /* 0x0000000200067202 */ /* 0x000fe40000000f00 */
[----:B------:R-:W-:-:S07]  /*0990*/  MOV R5, R3 ;  /* 0x0000000300057202 */ /* 0x000fce0000000f00 */
.L_x_5:
[----:B--2---:R-:W-:Y:S01]  /*09a0*/  IMAD.WIDE R2, R7, 0x4, R10 ;  /* 0x0000000407027825 */ /* 0x004fe200078e020a */
[----:B------:R-:W-:-:S05]  /*09b0*/  MOV R4, R6 ;  /* 0x0000000600047202 */ /* 0x000fca0000000f00 */
[----:B0-----:R-:W2:Y:S04]  /*09c0*/  LDG.E R2, desc[UR14][R2.64] ;  /* 0x0000000e02027981 */ /* 0x001ea8000c1e1900 */
[----:B------:R0:W2:Y:S01]  /*09d0*/  LDG.E R4, desc[UR14][R4.64] ;  /* 0x0000000e04047981 */ /* 0x0000a2000c1e1900 */
[----:B------:R-:W-:Y:S01]  /*09e0*/  UIADD3 UR4, UPT, UPT, UR4, 0x1, URZ ;  /* 0x0000000104047890 */ /* 0x000fe2000fffe0ff */
[----:B------:R-:W-:Y:S02]  /*09f0*/  IADD3 R6, P0, PT, R6, 0x4, RZ ;  /* 0x0000000406067810 */ /* 0x000fe40007f1e0ff */
[----:B------:R-:W-:Y:S01]  /*0a00*/  IADD3 R7, PT, PT, R7, 0x1, RZ ;  /* 0x0000000107077810 */ /* 0x000fe20007ffe0ff */
[----:B------:R-:W-:Y:S01]  /*0a10*/  UISETP.NE.AND UP0, UPT, UR4, URZ, UPT ;  /* 0x000000ff0400728c */ /* 0x000fe2000bf05270 */
[----:B0-----:R-:W-:Y:S01]  /*0a20*/  IADD3.X R5, PT, PT, RZ, R5, RZ, P0, !PT ;  /* 0x00000005ff057210 */ /* 0x001fe200007fe4ff */
[----:B--2---:R-:W-:-:S07]  /*0a30*/  FFMA R15, R2, R4, R15 ;  /* 0x00000004020f7223 */ /* 0x004fce000000000f */
[----:B------:R-:W-:Y:S05]  /*0a40*/  BRA.U UP0, `(.L_x_5) ;  /* 0xfffffffd00d47547 */ /* 0x000fea000b83ffff */
.L_x_0:
[----:B------:R-:W1:Y:S02]  /*0a50*/  LDC.64 R2, c[0x0][0x390] ;  /* 0x0000e400ff027b82 */ /* 0x000e640000000a00 */
[----:B-1----:R-:W-:-:S05]  /*0a60*/  IMAD.WIDE R2, R0, 0x4, R2 ;  /* 0x0000000400027825 */ /* 0x002fca00078e0202 */
[----:B0-----:R-:W-:Y:S01]  /*0a70*/  STG.E desc[UR14][R2.64], R15 ;  /* 0x0000000f02007986 */ /* 0x001fe2000c10190e */
[----:B------:R-:W-:Y:S05]  /*0a80*/  EXIT ;  /* 0x000000000000794d */ /* 0x000fea0003800000 */
.L_x_6:
[----:B------:R-:W-:-:S00]  /*0a90*/  BRA `(.L_x_6) ;  /* 0xfffffffc00fc7947 */ /* 0x000fc0000383ffff */
[----:B------:R-:W-:-:S00]  /*0aa0*/  NOP ;  /* 0x0000000000007918 */ /* 0x000fc00000000000 */
        /* <DEDUP_REMOVED lines=13> */
.L_x_19:


//--------------------- .text._Z24MatrixMulOneThreadPerColPfS_S_i --------------------------
	.section	.text._Z24MatrixMulOneThreadPerColPfS_S_i,"ax",@progbits
	.align	128
        .global         _Z24MatrixMulOneThreadPerColPfS_S_i
        .type           _Z24MatrixMulOneThreadPerColPfS_S_i,@function
        .size           _Z24MatrixMulOneThreadPerColPfS_S_i,(.L_x_20 - _Z24MatrixMulOneThreadPerColPfS_S_i)
        .other          _Z24MatrixMulOneThreadPerColPfS_S_i,@"STO_CUDA_ENTRY STV_DEFAULT"
_Z24MatrixMulOneThreadPerColPfS_S_i:
.text._Z24MatrixMulOneThreadPerColPfS_S_i:
[----:B------:R-:W-:Y:S01]  /*0000*/  LDC R1, c[0x0][0x37c] ;  /* 0x0000df00ff017b82 */ /* 0x000fe20000000800 */
[----:B------:R-:W0:Y:S07]  /*0010*/  S2R R3, SR_TID.X ;  /* 0x0000000000037919 */ /* 0x000e2e0000002100 */
[----:B------:R-:W0:Y:S08]  /*0020*/  S2UR UR4, SR_CTAID.X ;  /* 0x00000000000479c3 */ /* 0x000e300000002500 */
[----:B------:R-:W0:Y:S08]  /*0030*/  LDC R0, c[0x0][0x360] ;  /* 0x0000d800ff007b82 */ /* 0x000e300000000800 */
[----:B------:R-:W1:Y:S01]  /*0040*/  LDC R5, c[0x0][0x398] ;  /* 0x0000e600ff057b82 */ /* 0x000e620000000800 */
[----:B0-----:R-:W-:Y:S01]  /*0050*/  IMAD R0, R0, UR4, R3 ;  /* 0x0000000400007c24 */ /* 0x001fe2000f8e0203 */
[----:B-1----:R-:W-:-:S04]  /*0060*/  ISETP.GE.AND P0, PT, R5, 0x1, PT ;  /* 0x000000010500780c */ /* 0x002fc80003f06270 */
[----:B------:R-:W-:-:S13]  /*0070*/  ISETP.GE.OR P0, PT, R0, R5, !P0 ;  /* 0x000000050000720c */ /* 0x000fda0004706670 */
[----:B------:R-:W-:Y:S05]  /*0080*/  @P0 EXIT ;  /* 0x000000000000094d */ /* 0x000fea0003800000 */
[C---:B------:R-:W-:Y:S01]  /*0090*/  LOP3.LUT R2, R5.reuse, 0x7, RZ, 0xc0, !PT ;  /* 0x0000000705027812 */ /* 0x040fe200078ec0ff */
[----:B------:R-:W0:Y:S01]  /*00a0*/  LDCU.64 UR4, c[0x0][0x358] ;  /* 0x00006b00ff0477ac */ /* 0x000e220008000a00 */
[----:B------:R-:W-:Y:S02]  /*00b0*/  IADD3 R3, PT, PT, R5, -0x1, RZ ;  /* 0xffffffff05037810 */ /* 0x000fe40007ffe0ff */
[----:B------:R-:W-:Y:S02]  /*00c0*/  IADD3 R4, PT, PT, R2, -0x1, RZ ;  /* 0xffffffff02047810 */ /* 0x000fe40007ffe0ff */
[----:B------:R-:W-:Y:S02]  /*00d0*/  ISETP.GE.U32.AND P0, PT, R3, 0x7, PT ;  /* 0x000000070300780c */ /* 0x000fe40003f06070 */
[----:B------:R-:W-:Y:S02]  /*00e0*/  ISETP.GE.U32.AND P1, PT, R4, 0x3, PT ;  /* 0x000000030400780c */ /* 0x000fe40003f26070 */
[----:B------:R-:W-:-:S02]  /*00f0*/  LOP3.LUT R3, R5, 0x7ffffff8, RZ, 0xc0, !PT ;  /* 0x7ffffff805037812 */ /* 0x000fc400078ec0ff */
[----:B------:R-:W-:Y:S01]  /*0100*/  LOP3.LUT R4, R5, 0x3, RZ, 0xc0, !PT ;  /* 0x0000000305047812 */ /* 0x000fe200078ec0ff */
[----:B------:R-:W-:Y:S01]  /*0110*/  HFMA2 R5, -RZ, RZ, 0, 0 ;  /* 0x00000000ff057431 */ /* 0x000fe200000001ff */
[----:B------:R-:W-:-:S07]  /*0120*/  IADD3 R6, PT, PT, -R3, RZ, RZ ;  /* 0x000000ff03067210 */ /* 0x000fce0007ffe1ff */
.L_x_11:
[----:B-1----:R-:W1:Y:S01]  /*0130*/  LDC R7, c[0x0][0x398] ;  /* 0x0000e600ff077b82 */ /* 0x002e620000000800 */
[----:B------:R-:W-:Y:S02]  /*0140*/  MOV R20, RZ ;  /* 0x000000ff00147202 */ /* 0x000fe40000000f00 */
[----:B------:R-:W-:Y:S01]  /*0150*/  MOV R8, RZ ;  /* 0x000000ff00087202 */ /* 0x000fe20000000f00 */
[C---:B-1----:R-:W-:Y:S01]  /*0160*/  IMAD R9, R5.reuse, R7, RZ ;  /* 0x0000000705097224 */ /* 0x042fe200078e02ff */
[----:B------:R-:W-:-:S04]  /*0170*/  IADD3 R5, PT, PT, R5, 0x1, RZ ;  /* 0x0000000105057810 */ /* 0x000fc80007ffe0ff */
[----:B------:R-:W-:Y:S01]  /*0180*/  ISETP.NE.AND P2, PT, R5, R7, PT ;  /* 0x000000070500720c */ /* 0x000fe20003f45270 */
[----:B------:R-:W-:-:S12]  /*0190*/  @!P0 BRA `(.L_x_7) ;  /* 0x0000000000b48947 */ /* 0x000fd80003800000 */
[----:B------:R-:W-:Y:S02]  /*01a0*/  MOV R20, RZ ;  /* 0x000000ff00147202 */ /* 0x000fe40000000f00 */
[----:B------:R-:W-:Y:S02]  /*01b0*/  MOV R23, R9 ;  /* 0x0000000900177202 */ /* 0x000fe40000000f00 */
[----:B------:R-:W-:Y:S02]  /*01c0*/  MOV R22, R0 ;  /* 0x0000000000167202 */ /* 0x000fe40000000f00 */
[----:B------:R-:W-:-:S07]  /*01d0*/  MOV R24, R6 ;  /* 0x0000000600187202 */ /* 0x000fce0000000f00 */
.L_x_8:
[----:B------:R-:W1:Y:S08]  /*01e0*/  LDC.64 R18, c[0x0][0x388] ;  /* 0x0000e200ff127b82 */ /* 0x000e700000000a00 */
[----:B------:R-:W2:Y:S01]  /*01f0*/  LDC.64 R10, c[0x0][0x380] ;  /* 0x0000e000ff0a7b82 */ /* 0x000ea20000000a00 */
[----:B-1----:R-:W-:-:S05]  /*0200*/  IMAD.WIDE R18, R22, 0x4, R18 ;  /* 0x0000000416127825 */ /* 0x002fca00078e0212 */
[----:B0-----:R0:W3:Y:S01]  /*0210*/  LDG.E R29, desc[UR4][R18.64] ;  /* 0x00000004121d7981 */ /* 0x0010e2000c1e1900 */
[----:B--2---:R-:W-:-:S04]  /*0220*/  IMAD.WIDE.U32 R10, R23, 0x4, R10 ;  /* 0x00000004170a7825 */ /* 0x004fc800078e000a */
[C---:B------:R-:W-:Y:S01]  /*0230*/  IMAD.WIDE.U32 R26, R7.reuse, 0x4, R18 ;  /* 0x00000004071a7825 */ /* 0x040fe200078e0012 */
[----:B------:R-:W3:Y:S04]  /*0240*/  LDG.E R25, desc[UR4][R10.64] ;  /* 0x000000040a197981 */ /* 0x000ee8000c1e1900 */
[----:B------:R-:W2:Y:S04]  /*0250*/  LDG.E R21, desc[UR4][R10.64+0x4] ;  /* 0x000004040a157981 */ /* 0x000ea8000c1e1900 */
[----:B------:R-:W2:Y:S01]  /*0260*/  LDG.E R28, desc[UR4][R26.64] ;  /* 0x000000041a1c7981 */ /* 0x000ea2000c1e1900 */
[----:B------:R-:W-:-:S03]  /*0270*/  IMAD.WIDE.U32 R16, R7, 0x4, R26 ;  /* 0x0000000407107825 */ /* 0x000fc600078e001a */
[----:B------:R-:W4:Y:S01]  /*0280*/  LDG.E R8, desc[UR4][R10.64+0x8] ;  /* 0x000008040a087981 */ /* 0x000f22000c1e1900 */
[----:B------:R-:W-:-:S03]  /*0290*/  IMAD.WIDE.U32 R14, R7, 0x4, R16 ;  /* 0x00000004070e7825 */ /* 0x000fc600078e0010 */
[----:B------:R-:W4:Y:S01]  /*02a0*/  LDG.E R17, desc[UR4][R16.64] ;  /* 0x0000000410117981 */ /* 0x000f22000c1e1900 */
[----:B------:R-:W-:-:S04]  /*02b0*/  IMAD.WIDE.U32 R12, R7, 0x4, R14 ;  /* 0x00000004070c7825 */ /* 0x000fc800078e000e */
[----:B0-----:R-:W-:Y:S01]  /*02c0*/  IMAD.WIDE.U32 R18, R7, 0x4, R12 ;  /* 0x0000000407127825 */ /* 0x001fe200078e000c */
[----:B------:R0:W5:Y:S04]  /*02d0*/  LDG.E R16, desc[UR4][R14.64] ;  /* 0x000000040e107981 */ /* 0x000168000c1e1900 */
[----:B------:R-:W5:Y:S04]  /*02e0*/  LDG.E R12, desc[UR4][R12.64] ;  /* 0x000000040c0c7981 */ /* 0x000f68000c1e1900 */
[----:B------:R-:W5:Y:S01]  /*02f0*/  LDG.E R13, desc[UR4][R10.64+0x18] ;  /* 0x000018040a0d7981 */ /* 0x000f62000c1e1900 */
[----:B---3--:R-:W-:-:S03]  /*0300*/  FFMA R20, R25, R29, R20 ;  /* 0x0000001d19147223 */ /* 0x008fc60000000014 */
[----:B------:R-:W5:Y:S04]  /*0310*/  LDG.E R25, desc[UR4][R10.64+0xc] ;  /* 0x00000c040a197981 */ /* 0x000f68000c1e1900 */
[----:B------:R-:W3:Y:S01]  /*0320*/  LDG.E R29, desc[UR4][R10.64+0x10] ;  /* 0x000010040a1d7981 */ /* 0x000ee2000c1e1900 */
[----:B--2---:R-:W-:Y:S01]  /*0330*/  FFMA R27, R21, R28, R20 ;  /* 0x0000001c151b7223 */ /* 0x004fe20000000014 */
[C---:B------:R-:W-:Y:S02]  /*0340*/  IMAD.WIDE.U32 R20, R7.reuse, 0x4, R18 ;  /* 0x0000000407147825 */ /* 0x040fe400078e0012 */
[----:B------:R-:W2:Y:S04]  /*0350*/  LDG.E R28, desc[UR4][R10.64+0x14] ;  /* 0x000014040a1c7981 */ /* 0x000ea8000c1e1900 */
[----:B------:R-:W2:Y:S01]  /*0360*/  LDG.E R19, desc[UR4][R18.64] ;  /* 0x0000000412137981 */ /* 0x000ea2000c1e1900 */
[----:B0-----:R-:W-:-:S03]  /*0370*/  IMAD.WIDE.U32 R14, R7, 0x4, R20 ;  /* 0x00000004070e7825 */ /* 0x001fc600078e0014 */
[----:B------:R-:W2:Y:S04]  /*0380*/  LDG.E R26, desc[UR4][R20.64] ;  /* 0x00000004141a7981 */ /* 0x000ea8000c1e1900 */
[----:B------:R-:W2:Y:S04]  /*0390*/  LDG.E R14, desc[UR4][R14.64] ;  /* 0x000000040e0e7981 */ /* 0x000ea8000c1e1900 */
[----:B------:R-:W2:Y:S01]  /*03a0*/  LDG.E R20, desc[UR4][R10.64+0x1c] ;  /* 0x00001c040a147981 */ /* 0x000ea2000c1e1900 */
[----:B----4-:R-:W-:Y:S01]  /*03b0*/  FFMA R8, R8, R17, R27 ;  /* 0x0000001108087223 */ /* 0x010fe2000000001b */
[----:B------:R-:W-:-:S04]  /*03c0*/  IADD3 R24, PT, PT, R24, 0x8, RZ ;  /* 0x0000000818187810 */ /* 0x000fc80007ffe0ff */
[----:B------:R-:W-:Y:S02]  /*03d0*/  ISETP.NE.AND P3, PT, R24, RZ, PT ;  /* 0x000000ff1800720c */ /* 0x000fe40003f65270 */
[----:B------:R-:W-:Y:S02]  /*03e0*/  IADD3 R23, PT, PT, R23, 0x8, RZ ;  /* 0x0000000817177810 */ /* 0x000fe40007ffe0ff */
[----:B------:R-:W-:Y:S01]  /*03f0*/  LEA R22, R7, R22, 0x3 ;  /* 0x0000001607167211 */ /* 0x000fe200078e18ff */
[----:B-----5:R-:W-:-:S04]  /*0400*/  FFMA R8, R25, R16, R8 ;  /* 0x0000001019087223 */ /* 0x020fc80000000008 */
[----:B---3--:R-:W-:-:S04]  /*0410*/  FFMA R29, R29, R12, R8 ;  /* 0x0000000c1d1d7223 */ /* 0x008fc80000000008 */
[----:B--2---:R-:W-:-:S04]  /*0420*/  FFMA R28, R28, R19, R29 ;  /* 0x000000131c1c7223 */ /* 0x004fc8000000001d */
[----:B------:R-:W-:-:S04]  /*0430*/  FFMA R13, R13, R26, R28 ;  /* 0x0000001a0d0d7223 */ /* 0x000fc8000000001c */
[----:B------:R-:W-:Y:S01]  /*0440*/  FFMA R20, R20, R14, R13 ;  /* 0x0000000e14147223 */ /* 0x000fe2000000000d */
[----:B------:R-:W-:Y:S06]  /*0450*/  @P3 BRA `(.L_x_8) ;  /* 0xfffffffc00603947 */ /* 0x000fec000383ffff */
[----:B------:R-:W-:-:S07]  /*0460*/  MOV R8, R3 ;  /* 0x0000000300087202 */ /* 0x000fce0000000f00 */
.L_x_7:
[----:B------:R-:W-:-:S13]  /*0470*/  ISETP.NE.AND P3, PT, R2, RZ, PT ;  /* 0x000000ff0200720c */ /* 0x000fda0003f65270 */
[----:B------:R-:W-:Y:S05]  /*0480*/  @!P3 BRA `(.L_x_9) ;  /* 0x0000000000f0b947 */ /* 0x000fea0003800000 */
[----:B------:R-:W-:Y:S01]  /*0490*/  ISETP.NE.AND P3, PT, R4, RZ, PT ;  /* 0x000000ff0400720c */ /* 0x000fe20003f65270 */
[----:B------:R-:W-:-:S12]  /*04a0*/  @!P1 BRA `(.L_x_10) ;  /* 0x00000000006c9947 */ /* 0x000fd80003800000 */
[----:B------:R-:W1:Y:S01]  /*04b0*/  LDC.64 R12, c[0x0][0x388] ;  /* 0x0000e200ff0c7b82 */ /* 0x000e620000000a00 */
[----:B------:R-:W-:Y:S01]  /*04c0*/  IMAD R19, R8, R7, R0 ;  /* 0x0000000708137224 */ /* 0x000fe200078e0200 */
[CC--:B------:R-:W-:Y:S02]  /*04d0*/  IADD3 R15, PT, PT, R9.reuse, R8.reuse, RZ ;  /* 0x00000008090f7210 */ /* 0x0c0fe40007ffe0ff */
[----:B------:R-:W-:-:S04]  /*04e0*/  IADD3 R18, P4, PT, R9, R8, RZ ;  /* 0x0000000809127210 */ /* 0x000fc80007f9e0ff */
[----:B------:R-:W2:Y:S08]  /*04f0*/  LDC.64 R16, c[0x0][0x380] ;  /* 0x0000e000ff107b82 */ /* 0x000eb00000000a00 */
[----:B------:R-:W3:Y:S01]  /*0500*/  LDC.64 R10, c[0x0][0x380] ;  /* 0x0000e000ff0a7b82 */ /* 0x000ee20000000a00 */
[----:B-1----:R-:W-:Y:S01]  /*0510*/  IMAD.WIDE R12, R19, 0x4, R12 ;  /* 0x00000004130c7825 */ /* 0x002fe200078e020c */
[----:B------:R-:W-:-:S03]  /*0520*/  IADD3.X R19, PT, PT, RZ, RZ, RZ, P4, !PT ;  /* 0x000000ffff137210 */ /* 0x000fc600027fe4ff */
[----:B--2---:R-:W-:-:S04]  /*0530*/  IMAD.WIDE.U32 R16, R15, 0x4, R16 ;  /* 0x000000040f107825 */ /* 0x004fc800078e0010 */
[----:B------:R-:W-:Y:S02]  /*0540*/  IMAD.WIDE.U32 R14, R7, 0x4, R12 ;  /* 0x00000004070e7825 */ /* 0x000fe400078e000c */
[----:B0-----:R-:W2:Y:S01]  /*0550*/  LDG.E R17, desc[UR4][R16.64] ;  /* 0x0000000410117981 */ /* 0x001ea2000c1e1900 */
[----:B---3--:R-:W-:-:S03]  /*0560*/  LEA R10, P4, R18, R10, 0x2 ;  /* 0x0000000a120a7211 */ /* 0x008fc600078810ff */
[----:B------:R-:W2:Y:S01]  /*0570*/  LDG.E R12, desc[UR4][R12.64] ;  /* 0x000000040c0c7981 */ /* 0x000ea2000c1e1900 */
[----:B------:R-:W-:Y:S01]  /*0580*/  LEA.HI.X R11, R18, R11, R19, 0x2, P4 ;  /* 0x0000000b120b7211 */ /* 0x000fe200020f1413 */
[C---:B------:R-:W-:Y:S02]  /*0590*/  IMAD.WIDE.U32 R18, R7.reuse, 0x4, R14 ;  /* 0x0000000407127825 */ /* 0x040fe400078e000e */
[----:B------:R-:W3:Y:S04]  /*05a0*/  LDG.E R14, desc[UR4][R14.64] ;  /* 0x000000040e0e7981 */ /* 0x000ee8000c1e1900 */
[----:B------:R-:W3:Y:S01]  /*05b0*/  LDG.E R24, desc[UR4][R10.64+0x4] ;  /* 0x000004040a187981 */ /* 0x000ee2000c1e1900 */
[----:B------:R-:W-:-:S03]  /*05c0*/  IMAD.WIDE.U32 R22, R7, 0x4, R18 ;  /* 0x0000000407167825 */ /* 0x000fc600078e0012 */
[----:B------:R-:W4:Y:S04]  /*05d0*/  LDG.E R18, desc[UR4][R18.64] ;  /* 0x0000000412127981 */ /* 0x000f28000c1e1900 */
[----:B------:R-:W4:Y:S04]  /*05e0*/  LDG.E R26, desc[UR4][R10.64+0x8] ;  /* 0x000008040a1a7981 */ /* 0x000f28000c1e1900 */
[----:B------:R-:W5:Y:S04]  /*05f0*/  LDG.E R22, desc[UR4][R22.64] ;  /* 0x0000000416167981 */ /* 0x000f68000c1e1900 */
[----:B------:R-:W5:Y:S01]  /*0600*/  LDG.E R28, desc[UR4][R10.64+0xc] ;  /* 0x00000c040a1c7981 */ /* 0x000f62000c1e1900 */
[----:B------:R-:W-:Y:S01]  /*0610*/  IADD3 R8, PT, PT, R8, 0x4, RZ ;  /* 0x0000000408087810 */ /* 0x000fe20007ffe0ff */
[----:B--2---:R-:W-:-:S04]  /*0620*/  FFMA R17, R17, R12, R20 ;  /* 0x0000000c11117223 */ /* 0x004fc80000000014 */
[----:B---3--:R-:W-:-:S04]  /*0630*/  FFMA R17, R24, R14, R17 ;  /* 0x0000000e18117223 */ /* 0x008fc80000000011 */
[----:B----4-:R-:W-:-:S04]  /*0640*/  FFMA R17, R26, R18, R17 ;  /* 0x000000121a117223 */ /* 0x010fc80000000011 */
[----:B-----5:R-:W-:-:S07]  /*0650*/  FFMA R20, R28, R22, R17 ;  /* 0x000000161c147223 */ /* 0x020fce0000000011 */
.L_x_10:
[----:B------:R-:W-:Y:S05]  /*0660*/  @!P3 BRA `(.L_x_9) ;  /* 0x000000000078b947 */ /* 0x000fea0003800000 */
[----:B------:R-:W-:Y:S01]  /*0670*/  ISETP.NE.AND P4, PT, R4, 0x1, PT ;  /* 0x000000010400780c */ /* 0x000fe20003f85270 */
[----:B------:R-:W1:Y:S01]  /*0680*/  LDC.64 R16, c[0x0][0x380] ;  /* 0x0000e000ff107b82 */ /* 0x000e620000000a00 */
[----:B------:R-:W-:-:S07]  /*0690*/  LOP3.LUT P3, RZ, R7, 0x1, RZ, 0xc0, !PT ;  /* 0x0000000107ff7812 */ /* 0x000fce000786c0ff */
[----:B------:R-:W2:Y:S04]  /*06a0*/  LDC.64 R18, c[0x0][0x388] ;  /* 0x0000e200ff127b82 */ /* 0x000ea80000000a00 */
[CC--:B------:R-:W-:Y:S02]  /*06b0*/  @P4 IADD3 R23, PT, PT, R9.reuse, R8.reuse, RZ ;  /* 0x0000000809174210 */ /* 0x0c0fe40007ffe0ff */
[----:B------:R-:W-:Y:S02]  /*06c0*/  @P4 IADD3 R21, P5, PT, R9, R8, RZ ;  /* 0x0000000809154210 */ /* 0x000fe40007fbe0ff */
[----:B------:R-:W3:Y:S02]  /*06d0*/  @P4 LDC.64 R10, c[0x0][0x380] ;  /* 0x0000e000ff0a4b82 */ /* 0x000ee40000000a00 */
[----:B------:R-:W-:-:S06]  /*06e0*/  @P4 IADD3.X R22, PT, PT, RZ, RZ, RZ, P5, !PT ;  /* 0x000000ffff164210 */ /* 0x000fcc0002ffe4ff */
[----:B------:R-:W4:Y:S01]  /*06f0*/  LDC.64 R12, c[0x0][0x380] ;  /* 0x0000e000ff0c7b82 */ /* 0x000f220000000a00 */
[----:B-1----:R-:W-:-:S04]  /*0700*/  @P4 IMAD.WIDE.U32 R16, R23, 0x4, R16 ;  /* 0x0000000417104825 */ /* 0x002fc800078e0010 */
[C---:B------:R-:W-:Y:S01]  /*0710*/  @P4 IMAD R23, R8.reuse, R7, R0 ;  /* 0x0000000708174224 */ /* 0x040fe200078e0200 */
[----:B------:R-:W-:Y:S01]  /*0720*/  @P4 IADD3 R8, PT, PT, R8, 0x2, RZ ;  /* 0x0000000208084810 */ /* 0x000fe20007ffe0ff */
[----:B0-----:R-:W5:Y:S01]  /*0730*/  @P4 LDG.E R17, desc[UR4][R16.64] ;  /* 0x0000000410114981 */ /* 0x001f62000c1e1900 */
[----:B------:R-:W0:Y:S01]  /*0740*/  LDC.64 R14, c[0x0][0x388] ;  /* 0x0000e200ff0e7b82 */ /* 0x000e220000000a00 */
[----:B--2---:R-:W-:Y:S01]  /*0750*/  @P4 IMAD.WIDE R18, R23, 0x4, R18 ;  /* 0x0000000417124825 */ /* 0x004fe200078e0212 */
[----:B---3--:R-:W-:-:S03]  /*0760*/  @P4 LEA R10, P5, R21, R10, 0x2 ;  /* 0x0000000a150a4211 */ /* 0x008fc600078a10ff */
[----:B------:R-:W-:Y:S01]  /*0770*/  @P3 IMAD R25, R8, R7, R0 ;  /* 0x0000000708193224 */ /* 0x000fe200078e0200 */
[----:B------:R-:W-:Y:S01]  /*0780*/  @P4 LEA.HI.X R11, R21, R11, R22, 0x2, P5 ;  /* 0x0000000b150b4211 */ /* 0x000fe200028f1416 */
[----:B------:R-:W-:Y:S01]  /*0790*/  @P4 IMAD.WIDE.U32 R22, R7, 0x4, R18 ;  /* 0x0000000407164825 */ /* 0x000fe200078e0012 */
[----:B------:R-:W-:Y:S02]  /*07a0*/  @P3 IADD3 R21, PT, PT, R9, R8, RZ ;  /* 0x0000000809153210 */ /* 0x000fe40007ffe0ff */
[----:B------:R-:W5:Y:S03]  /*07b0*/  @P4 LDG.E R8, desc[UR4][R18.64] ;  /* 0x0000000412084981 */ /* 0x000f66000c1e1900 */
[----:B----4-:R-:W-:Y:S01]  /*07c0*/  @P3 IMAD.WIDE.U32 R12, R21, 0x4, R12 ;  /* 0x00000004150c3825 */ /* 0x010fe200078e000c */
[----:B------:R-:W2:Y:S03]  /*07d0*/  @P4 LDG.E R11, desc[UR4][R10.64+0x4] ;  /* 0x000004040a0b4981 */ /* 0x000ea6000c1e1900 */
[----:B0-----:R-:W-:Y:S01]  /*07e0*/  @P3 IMAD.WIDE R14, R25, 0x4, R14 ;  /* 0x00000004190e3825 */ /* 0x001fe200078e020e */
[----:B------:R-:W2:Y:S04]  /*07f0*/  @P4 LDG.E R22, desc[UR4][R22.64] ;  /* 0x0000000416164981 */ /* 0x000ea8000c1e1900 */
[----:B------:R-:W3:Y:S04]  /*0800*/  @P3 LDG.E R13, desc[UR4][R12.64] ;  /* 0x000000040c0d3981 */ /* 0x000ee8000c1e1900 */
[----:B------:R-:W3:Y:S01]  /*0810*/  @P3 LDG.E R14, desc[UR4][R14.64] ;  /* 0x000000040e0e3981 */ /* 0x000ee2000c1e1900 */
[----:B-----5:R-:W-:-:S04]  /*0820*/  @P4 FFMA R8, R17, R8, R20 ;  /* 0x0000000811084223 */ /* 0x020fc80000000014 */
[----:B--2---:R-:W-:-:S04]  /*0830*/  @P4 FFMA R20, R11, R22, R8 ;  /* 0x000000160b144223 */ /* 0x004fc80000000008 */
[----:B---3--:R-:W-:-:S07]  /*0840*/  @P3 FFMA R20, R13, R14, R20 ;  /* 0x0000000e0d143223 */ /* 0x008fce0000000014 */
.L_x_9:
[----:B------:R-:W1:Y:S01]  /*0850*/  LDC.64 R10, c[0x0][0x390] ;  /* 0x0000e400ff0a7b82 */ /* 0x000e620000000a00 */
[----:B------:R-:W-:-:S05]  /*0860*/  IADD3 R9, PT, PT, R0, R9, RZ ;  /* 0x0000000900097210 */ /* 0x000fca0007ffe0ff */
[----:B-1----:R-:W-:-:S05]  /*0870*/  IMAD.WIDE R8, R9, 0x4, R10 ;  /* 0x0000000409087825 */ /* 0x002fca00078e020a */
[----:B0-----:R1:W-:Y:S01]  /*0880*/  STG.E desc[UR4][R8.64], R20 ;  /* 0x0000001408007986 */ /* 0x0013e2000c101904 */
[----:B------:R-:W-:Y:S05]  /*0890*/  @P2 BRA `(.L_x_11) ;  /* 0xfffffff800242947 */ /* 0x000fea000383ffff */
[----:B------:R-:W-:Y:S05]  /*08a0*/  EXIT ;  /* 0x000000000000794d */ /* 0x000fea0003800000 */
.L_x_12:
        /* <DEDUP_REMOVED lines=13> */
.L_x_20:


//--------------------- .text._Z24MatrixMulOneThreadPerRowPfS_S_i --------------------------
	.section	.text._Z24MatrixMulOneThreadPerRowPfS_S_i,"ax",@progbits
	.align	128
        .global         _Z24MatrixMulOneThreadPerRowPfS_S_i
        .type           _Z24MatrixMulOneThreadPerRowPfS_S_i,@function
        .size           _Z24MatrixMulOneThreadPerRowPfS_S_i,(.L_x_21 - _Z24MatrixMulOneThreadPerRowPfS_S_i)
        .other          _Z24MatrixMulOneThreadPerRowPfS_S_i,@"STO_CUDA_ENTRY STV_DEFAULT"
_Z24MatrixMulOneThreadPerRowPfS_S_i:
.text._Z24MatrixMulOneThreadPerRowPfS_S_i:
        /* <DEDUP_REMOVED lines=9> */
[C---:B------:R-:W-:Y:S01]  /*0090*/  IADD3 R0, PT, PT, R5.reuse, -0x1, RZ ;  /* 0xffffffff05007810 */ /* 0x040fe20007ffe0ff */
[----:B------:R-:W-:Y:S01]  /*00a0*/  IMAD R2, R2, R5, RZ ;  /* 0x0000000502027224 */ /* 0x000fe200078e02ff */
[C---:B------:R-:W-:Y:S01]  /*00b0*/  LOP3.LUT R3, R5.reuse, 0x7, RZ, 0xc0, !PT ;  /* 0x0000000705037812 */ /* 0x040fe200078ec0ff */
[----:B------:R-:W0:Y:S01]  /*00c0*/  LDCU.64 UR4, c[0x0][0x358] ;  /* 0x00006b00ff0477ac */ /* 0x000e220008000a00 */
[----:B------:R-:W-:Y:S02]  /*00d0*/  ISETP.GE.U32.AND P0, PT, R0, 0x7, PT ;  /* 0x000000070000780c */ /* 0x000fe40003f06070 */
[----:B------:R-:W-:Y:S01]  /*00e0*/  LOP3.LUT R0, R5, 0x7ffffff8, RZ, 0xc0, !PT ;  /* 0x7ffffff805007812 */ /* 0x000fe200078ec0ff */
[----:B------:R-:W-:-:S03]  /*00f0*/  HFMA2 R5, -RZ, RZ, 0, 0 ;  /* 0x00000000ff057431 */ /* 0x000fc600000001ff */
[----:B------:R-:W-:-:S07]  /*0100*/  IADD3 R4, PT, PT, -R0, RZ, RZ ;  /* 0x000000ff00047210 */ /* 0x000fce0007ffe1ff */
.L_x_17:
[----:B-1----:R-:W-:Y:S02]  /*0110*/  MOV R16, RZ ;  /* 0x000000ff00107202 */ /* 0x002fe40000000f00 */
[----:B------:R-:W-:Y:S01]  /*0120*/  MOV R6, RZ ;  /* 0x000000ff00067202 */ /* 0x000fe20000000f00 */
[----:B------:R-:W-:Y:S06]  /*0130*/  @!P0 BRA `(.L_x_13) ;  /* 0x0000000000f08947 */ /* 0x000fec0003800000 */
[----:B------:R-:W1:Y:S01]  /*0140*/  LDC R8, c[0x0][0x398] ;  /* 0x0000e600ff087b82 */ /* 0x000e620000000800 */
[----:B------:R-:W-:Y:S02]  /*0150*/  MOV R16, RZ ;  /* 0x000000ff00107202 */ /* 0x000fe40000000f00 */
[----:B------:R-:W-:Y:S02]  /*0160*/  MOV R9, R2 ;  /* 0x0000000200097202 */ /* 0x000fe40000000f00 */
[-C--:B------:R-:W-:Y:S02]  /*0170*/  MOV R7, R5.reuse ;  /* 0x0000000500077202 */ /* 0x080fe40000000f00 */
[----:B------:R-:W-:Y:S02]  /*0180*/  MOV R10, R4 ;  /* 0x00000004000a7202 */ /* 0x000fe40000000f00 */
[----:B-1----:R-:W-:Y:S01]  /*0190*/  IADD3 R11, PT, PT, R5, R8, RZ ;  /* 0x00000008050b7210 */ /* 0x002fe20007ffe0ff */
[C-C-:B------:R-:W-:Y:S01]  /*01a0*/  IMAD R25, R8.reuse, 0x3, R5.reuse ;  /* 0x0000000308197824 */ /* 0x140fe200078e0205 */
[CC--:B------:R-:W-:Y:S01]  /*01b0*/  LEA R6, R8.reuse, R5.reuse, 0x1 ;  /* 0x0000000508067211 */ /* 0x0c0fe200078e08ff */
[C-C-:B------:R-:W-:Y:S01]  /*01c0*/  IMAD R29, R8.reuse, 0x5, R5.reuse ;  /* 0x00000005081d7824 */ /* 0x140fe200078e0205 */
[C---:B------:R-:W-:Y:S01]  /*01d0*/  LEA R27, R8.reuse, R5, 0x2 ;  /* 0x00000005081b7211 */ /* 0x040fe200078e10ff */
[----:B------:R-:W-:-:S02]  /*01e0*/  IMAD R24, R8, 0x6, R5 ;  /* 0x0000000608187824 */ /* 0x000fc400078e0205 */
[----:B------:R-:W-:-:S07]  /*01f0*/  IMAD R26, R8, 0x7, R5 ;  /* 0x00000007081a7824 */ /* 0x000fce00078e0205 */
.L_x_14:
[----:B------:R-:W1:Y:S08]  /*0200*/  LDC.64 R14, c[0x0][0x388] ;  /* 0x0000e200ff0e7b82 */ /* 0x000e700000000a00 */
[----:B------:R-:W2:Y:S01]  /*0210*/  LDC.64 R12, c[0x0][0x380] ;  /* 0x0000e000ff0c7b82 */ /* 0x000ea20000000a00 */
[----:B-1----:R-:W-:-:S06]  /*0220*/  IMAD.WIDE.U32 R18, R7, 0x4, R14 ;  /* 0x0000000407127825 */ /* 0x002fcc00078e000e */
[----:B0-----:R-:W3:Y:S01]  /*0230*/  LDG.E R18, desc[UR4][R18.64] ;  /* 0x0000000412127981 */ /* 0x001ee2000c1e1900 */
[----:B--2---:R-:W-:-:S05]  /*0240*/  IMAD.WIDE R12, R9, 0x4, R12 ;  /* 0x00000004090c7825 */ /* 0x004fca00078e020c */
[----:B------:R-:W3:Y:S01]  /*0250*/  LDG.E R17, desc[UR4][R12.64] ;  /* 0x000000040c117981 */ /* 0x000ee2000c1e1900 */
[----:B------:R-:W-:-:S03]  /*0260*/  IMAD.WIDE.U32 R22, R11, 0x4, R14 ;  /* 0x000000040b167825 */ /* 0x000fc600078e000e */
[----:B------:R-:W2:Y:S01]  /*0270*/  LDG.E R19, desc[UR4][R12.64+0x8] ;  /* 0x000008040c137981 */ /* 0x000ea2000c1e1900 */
[----:B------:R-:W-:-:S03]  /*0280*/  IMAD.WIDE.U32 R20, R6, 0x4, R14 ;  /* 0x0000000406147825 */ /* 0x000fc600078e000e */
[----:B------:R-:W4:Y:S04]  /*0290*/  LDG.E R22, desc[UR4][R22.64] ;  /* 0x0000000416167981 */ /* 0x000f28000c1e1900 */
[----:B------:R-:W2:Y:S04]  /*02a0*/  LDG.E R20, desc[UR4][R20.64] ;  /* 0x0000000414147981 */ /* 0x000ea8000c1e1900 */
[----:B------:R-:W5:Y:S01]  /*02b0*/  LDG.E R23, desc[UR4][R12.64+0x10] ;  /* 0x000010040c177981 */ /* 0x000f62000c1e1900 */
[----:B---3--:R-:W-:-:S03]  /*02c0*/  FFMA R17, R17, R18, R16 ;  /* 0x0000001211117223 */ /* 0x008fc60000000010 */
[----:B------:R-:W4:Y:S02]  /*02d0*/  LDG.E R16, desc[UR4][R12.64+0x4] ;  /* 0x000004040c107981 */ /* 0x000f24000c1e1900 */
[----:B----4-:R-:W-:Y:S01]  /*02e0*/  FFMA R28, R16, R22, R17 ;  /* 0x00000016101c7223 */ /* 0x010fe20000000011 */
[----:B------:R-:W-:-:S04]  /*02f0*/  IMAD.WIDE.U32 R16, R25, 0x4, R14 ;  /* 0x0000000419107825 */ /* 0x000fc800078e000e */
[----:B--2---:R-:W-:Y:S01]  /*0300*/  FFMA R28, R19, R20, R28 ;  /* 0x00000014131c7223 */ /* 0x004fe2000000001c */
[--C-:B------:R-:W-:Y:S01]  /*0310*/  IMAD.WIDE.U32 R18, R27, 0x4, R14.reuse ;  /* 0x000000041b127825 */ /* 0x100fe200078e000e */
[----:B------:R-:W2:Y:S05]  /*0320*/  LDG.E R16, desc[UR4][R16.64] ;  /* 0x0000000410107981 */ /* 0x000eaa000c1e1900 */
[----:B------:R-:W5:Y:S04]  /*0330*/  LDG.E R18, desc[UR4][R18.64] ;  /* 0x0000000412127981 */ /* 0x000f68000c1e1900 */
[----:B------:R-:W2:Y:S01]  /*0340*/  LDG.E R17, desc[UR4][R12.64+0xc] ;  /* 0x00000c040c117981 */ /* 0x000ea2000c1e1900 */
[----:B------:R-:W-:-:S03]  /*0350*/  IMAD.WIDE.U32 R20, R29, 0x4, R14 ;  /* 0x000000041d147825 */ /* 0x000fc600078e000e */
[----:B------:R-:W3:Y:S04]  /*0360*/  LDG.E R19, desc[UR4][R12.64+0x1c] ;  /* 0x00001c040c137981 */ /* 0x000ee8000c1e1900 */
[----:B------:R-:W4:Y:S01]  /*0370*/  LDG.E R20, desc[UR4][R20.64] ;  /* 0x0000000414147981 */ /* 0x000f22000c1e1900 */
[----:B--2---:R-:W-:-:S03]  /*0380*/  FFMA R28, R17, R16, R28 ;  /* 0x00000010111c7223 */ /* 0x004fc6000000001c */
[----:B------:R-:W4:Y:S01]  /*0390*/  LDG.E R17, desc[UR4][R12.64+0x14] ;  /* 0x000014040c117981 */ /* 0x000f22000c1e1900 */
[----:B-----5:R-:W-:Y:S01]  /*03a0*/  FFMA R28, R23, R18, R28 ;  /* 0x00000012171c7223 */ /* 0x020fe2000000001c */
[--C-:B------:R-:W-:Y:S02]  /*03b0*/  IMAD.WIDE.U32 R22, R24, 0x4, R14.reuse ;  /* 0x0000000418167825 */ /* 0x100fe400078e000e */
[----:B------:R-:W2:Y:S02]  /*03c0*/  LDG.E R16, desc[UR4][R12.64+0x18] ;  /* 0x000018040c107981 */ /* 0x000ea4000c1e1900 */
[----:B------:R-:W-:Y:S02]  /*03d0*/  IMAD.WIDE.U32 R14, R26, 0x4, R14 ;  /* 0x000000041a0e7825 */ /* 0x000fe400078e000e */
[----:B------:R-:W2:Y:S04]  /*03e0*/  LDG.E R22, desc[UR4][R22.64] ;  /* 0x0000000416167981 */ /* 0x000ea8000c1e1900 */
[----:B------:R-:W3:Y:S01]  /*03f0*/  LDG.E R14, desc[UR4][R14.64] ;  /* 0x000000040e0e7981 */ /* 0x000ee2000c1e1900 */
[----:B------:R-:W-:-:S04]  /*0400*/  IADD3 R10, PT, PT, R10, 0x8, RZ ;  /* 0x000000080a0a7810 */ /* 0x000fc80007ffe0ff */
[----:B------:R-:W-:Y:S01]  /*0410*/  ISETP.NE.AND P1, PT, R10, RZ, PT ;  /* 0x000000ff0a00720c */ /* 0x000fe20003f25270 */
[C---:B------:R-:W-:Y:S01]  /*0420*/  IMAD R27, R8.reuse, 0x8, R27 ;  /* 0x00000008081b7824 */ /* 0x040fe200078e021b */
[C---:B------:R-:W-:Y:S02]  /*0430*/  LEA R11, R8.reuse, R11, 0x3 ;  /* 0x0000000b080b7211 */ /* 0x040fe400078e18ff */
[C---:B------:R-:W-:Y:S02]  /*0440*/  LEA R6, R8.reuse, R6, 0x3 ;  /* 0x0000000608067211 */ /* 0x040fe400078e18ff */
[C---:B------:R-:W-:Y:S02]  /*0450*/  LEA R25, R8.reuse, R25, 0x3 ;  /* 0x0000001908197211 */ /* 0x040fe400078e18ff */
[C---:B------:R-:W-:Y:S02]  /*0460*/  LEA R29, R8.reuse, R29, 0x3 ;  /* 0x0000001d081d7211 */ /* 0x040fe400078e18ff */
[----:B------:R-:W-:-:S02]  /*0470*/  LEA R24, R8, R24, 0x3 ;  /* 0x0000001808187211 */ /* 0x000fc400078e18ff */
[C---:B------:R-:W-:Y:S02]  /*0480*/  LEA R26, R8.reuse, R26, 0x3 ;  /* 0x0000001a081a7211 */ /* 0x040fe400078e18ff */
[----:B------:R-:W-:Y:S02]  /*0490*/  LEA R7, R8, R7, 0x3 ;  /* 0x0000000708077211 */ /* 0x000fe400078e18ff */
[----:B------:R-:W-:Y:S01]  /*04a0*/  IADD3 R9, PT, PT, R9, 0x8, RZ ;  /* 0x0000000809097810 */ /* 0x000fe20007ffe0ff */
[----:B----4-:R-:W-:-:S04]  /*04b0*/  FFMA R17, R17, R20, R28 ;  /* 0x0000001411117223 */ /* 0x010fc8000000001c */
[----:B--2---:R-:W-:-:S04]  /*04c0*/  FFMA R16, R16, R22, R17 ;  /* 0x0000001610107223 */ /* 0x004fc80000000011 */
[----:B---3--:R-:W-:Y:S01]  /*04d0*/  FFMA R16, R19, R14, R16 ;  /* 0x0000000e13107223 */ /* 0x008fe20000000010 */
[----:B------:R-:W-:Y:S06]  /*04e0*/  @P1 BRA `(.L_x_14) ;  /* 0xfffffffc00441947 */ /* 0x000fec000383ffff */
[----:B------:R-:W-:-:S07]  /*04f0*/  MOV R6, R0 ;  /* 0x0000000000067202 */ /* 0x000fce0000000f00 */
.L_x_13:
[----:B------:R-:W-:-:S13]  /*0500*/  ISETP.NE.AND P1, PT, R3, RZ, PT ;  /* 0x000000ff0300720c */ /* 0x000fda0003f25270 */
[----:B------:R-:W-:Y:S05]  /*0510*/  @!P1 BRA `(.L_x_15) ;  /* 0x0000000000ec9947 */ /* 0x000fea0003800000 */
[----:B------:R-:W1:Y:S01]  /*0520*/  LDC R7, c[0x0][0x398] ;  /* 0x0000e600ff077b82 */ /* 0x000e620000000800 */
[----:B------:R-:W-:-:S04]  /*0530*/  IADD3 R8, PT, PT, R3, -0x1, RZ ;  /* 0xffffffff03087810 */ /* 0x000fc80007ffe0ff */
[----:B------:R-:W-:Y:S02]  /*0540*/  ISETP.GE.U32.AND P1, PT, R8, 0x3, PT ;  /* 0x000000030800780c */ /* 0x000fe40003f26070 */
[----:B-1----:R-:W-:-:S11]  /*0550*/  LOP3.LUT P2, R20, R7, 0x3, RZ, 0xc0, !PT ;  /* 0x0000000307147812 */ /* 0x002fd6000784c0ff */
[----:B------:R-:W-:Y:S05]  /*0560*/  @!P1 BRA `(.L_x_16) ;  /* 0x0000000000689947 */ /* 0x000fea0003800000 */
[----:B------:R-:W1:Y:S01]  /*0570*/  LDC R22, c[0x0][0x398] ;  /* 0x0000e600ff167b82 */ /* 0x000e620000000800 */
[----:B------:R-:W-:-:S07]  /*0580*/  IADD3 R13, PT, PT, R2, R6, RZ ;  /* 0x00000006020d7210 */ /* 0x000fce0007ffe0ff */
[----:B------:R-:W2:Y:S08]  /*0590*/  LDC.64 R10, c[0x0][0x388] ;  /* 0x0000e200ff0a7b82 */ /* 0x000eb00000000a00 */
[----:B------:R-:W3:Y:S01]  /*05a0*/  LDC.64 R8, c[0x0][0x380] ;  /* 0x0000e000ff087b82 */ /* 0x000ee20000000a00 */
[----:B-1----:R-:W-:-:S04]  /*05b0*/  IMAD R19, R6, R22, R5 ;  /* 0x0000001606137224 */ /* 0x002fc800078e0205 */
[C---:B------:R-:W-:Y:S02]  /*05c0*/  IMAD.IADD R15, R19.reuse, 0x1, R22 ;  /* 0x00000001130f7824 */ /* 0x040fe400078e0216 */
[----:B--2---:R-:W-:-:S03]  /*05d0*/  IMAD.WIDE.U32 R18, R19, 0x4, R10 ;  /* 0x0000000413127825 */ /* 0x004fc600078e000a */
[----:B------:R-:W-:-:S03]  /*05e0*/  IADD3 R21, PT, PT, R15, R22, RZ ;  /* 0x000000160f157210 */ /* 0x000fc60007ffe0ff */
[----:B0-----:R-:W2:Y:S01]  /*05f0*/  LDG.E R19, desc[UR4][R18.64] ;  /* 0x0000000412137981 */ /* 0x001ea2000c1e1900 */
[----:B---3--:R-:W-:-:S04]  /*0600*/  IMAD.WIDE R8, R13, 0x4, R8 ;  /* 0x000000040d087825 */ /* 0x008fc800078e0208 */
[--C-:B------:R-:W-:Y:S01]  /*0610*/  IMAD.WIDE.U32 R12, R15, 0x4, R10.reuse ;  /* 0x000000040f0c7825 */ /* 0x100fe200078e000a */
[----:B------:R-:W2:Y:S03]  /*0620*/  LDG.E R17, desc[UR4][R8.64] ;  /* 0x0000000408117981 */ /* 0x000ea6000c1e1900 */
[C-C-:B------:R-:W-:Y:S01]  /*0630*/  IMAD.WIDE.U32 R14, R21.reuse, 0x4, R10.reuse ;  /* 0x00000004150e7825 */ /* 0x140fe200078e000a */
[----:B------:R-:W-:Y:S01]  /*0640*/  IADD3 R21, PT, PT, R21, R22, RZ ;  /* 0x0000001615157210 */ /* 0x000fe20007ffe0ff */
        /* <DEDUP_REMOVED lines=12> */
.L_x_16:
[----:B------:R-:W-:Y:S05]  /*0710*/  @!P2 BRA `(.L_x_15) ;  /* 0x00000000006ca947 */ /* 0x000fea0003800000 */
[----:B------:R-:W1:Y:S01]  /*0720*/  LDC.64 R18, c[0x0][0x388] ;  /* 0x0000e200ff127b82 */ /* 0x000e620000000a00 */
[----:B------:R-:W-:Y:S02]  /*0730*/  ISETP.NE.AND P1, PT, R20, 0x1, PT ;  /* 0x000000011400780c */ /* 0x000fe40003f25270 */
[----:B------:R-:W-:-:S04]  /*0740*/  LOP3.LUT R12, R7, 0x1, RZ, 0xc0, !PT ;  /* 0x00000001070c7812 */ /* 0x000fc800078ec0ff */
[----:B------:R-:W-:Y:S01]  /*0750*/  ISETP.NE.U32.AND P2, PT, R12, 0x1, PT ;  /* 0x000000010c00780c */ /* 0x000fe20003f45070 */
[----:B------:R-:W2:Y:S06]  /*0760*/  LDC.64 R14, c[0x0][0x380] ;  /* 0x0000e000ff0e7b82 */ /* 0x000eac0000000a00 */
[----:B------:R-:W-:Y:S01]  /*0770*/  @P1 IMAD R12, R6, R7, R5 ;  /* 0x00000007060c1224 */ /* 0x000fe200078e0205 */
[----:B------:R-:W-:Y:S01]  /*0780*/  @P1 IADD3 R17, PT, PT, R2, R6, RZ ;  /* 0x0000000602111210 */ /* 0x000fe20007ffe0ff */
[----:B------:R-:W3:Y:S01]  /*0790*/  LDC.64 R8, c[0x0][0x380] ;  /* 0x0000e000ff087b82 */ /* 0x000ee20000000a00 */
[----:B------:R-:W-:-:S02]  /*07a0*/  @P1 IADD3 R6, PT, PT, R6, 0x2, RZ ;  /* 0x0000000206061810 */ /* 0x000fc40007ffe0ff */
[----:B------:R-:W-:-:S03]  /*07b0*/  @P1 IADD3 R21, PT, PT, R12, R7, RZ ;  /* 0x000000070c151210 */ /* 0x000fc60007ffe0ff */
[----:B------:R-:W-:Y:S02]  /*07c0*/  @!P2 IMAD R7, R6, R7, R5 ;  /* 0x000000070607a224 */ /* 0x000fe400078e0205 */
[----:B------:R-:W4:Y:S01]  /*07d0*/  LDC.64 R10, c[0x0][0x388] ;  /* 0x0000e200ff0a7b82 */ /* 0x000f220000000a00 */
[----:B-1----:R-:W-:-:S04]  /*07e0*/  @P1 IMAD.WIDE.U32 R12, R12, 0x4, R18 ;  /* 0x000000040c0c1825 */ /* 0x002fc800078e0012 */
[----:B------:R-:W-:Y:S02]  /*07f0*/  @P1 IMAD.WIDE.U32 R18, R21, 0x4, R18 ;  /* 0x0000000415121825 */ /* 0x000fe400078e0012 */
[----:B0-----:R-:W5:Y:S02]  /*0800*/  @P1 LDG.E R12, desc[UR4][R12.64] ;  /* 0x000000040c0c1981 */ /* 0x001f64000c1e1900 */
[----:B--2---:R-:W-:Y:S01]  /*0810*/  @P1 IMAD.WIDE R14, R17, 0x4, R14 ;  /* 0x00000004110e1825 */ /* 0x004fe200078e020e */
[----:B------:R-:W-:Y:S01]  /*0820*/  @!P2 IADD3 R17, PT, PT, R2, R6, RZ ;  /* 0x000000060211a210 */ /* 0x000fe20007ffe0ff */
[----:B------:R-:W2:Y:S04]  /*0830*/  @P1 LDG.E R18, desc[UR4][R18.64] ;  /* 0x0000000412121981 */ /* 0x000ea8000c1e1900 */
[----:B------:R-:W5:Y:S01]  /*0840*/  @P1 LDG.E R21, desc[UR4][R14.64] ;  /* 0x000000040e151981 */ /* 0x000f62000c1e1900 */
[----:B---3--:R-:W-:-:S03]  /*0850*/  @!P2 IMAD.WIDE R8, R17, 0x4, R8 ;  /* 0x000000041108a825 */ /* 0x008fc600078e0208 */
[----:B------:R-:W2:Y:S04]  /*0860*/  @P1 LDG.E R6, desc[UR4][R14.64+0x4] ;  /* 0x000004040e061981 */ /* 0x000ea8000c1e1900 */
[----:B------:R-:W3:Y:S01]  /*0870*/  @!P2 LDG.E R9, desc[UR4][R8.64] ;  /* 0x000000040809a981 */ /* 0x000ee2000c1e1900 */
[----:B----4-:R-:W-:-:S06]  /*0880*/  @!P2 IMAD.WIDE.U32 R10, R7, 0x4, R10 ;  /* 0x00000004070aa825 */ /* 0x010fcc00078e000a */
[----:B------:R-:W3:Y:S01]  /*0890*/  @!P2 LDG.E R10, desc[UR4][R10.64] ;  /* 0x000000040a0aa981 */ /* 0x000ee2000c1e1900 */
[----:B-----5:R-:W-:-:S04]  /*08a0*/  @P1 FFMA R21, R21, R12, R16 ;  /* 0x0000000c15151223 */ /* 0x020fc80000000010 */
[----:B--2---:R-:W-:-:S04]  /*08b0*/  @P1 FFMA R16, R6, R18, R21 ;  /* 0x0000001206101223 */ /* 0x004fc80000000015 */
[----:B---3--:R-:W-:-:S07]  /*08c0*/  @!P2 FFMA R16, R9, R10, R16 ;  /* 0x0000000a0910a223 */ /* 0x008fce0000000010 */
.L_x_15:
[----:B------:R-:W1:Y:S01]  /*08d0*/  LDCU UR6, c[0x0][0x398] ;  /* 0x00007300ff0677ac */ /* 0x000e620008000800 */
[----:B------:R-:W2:Y:S01]  /*08e0*/  LDC.64 R6, c[0x0][0x390] ;  /* 0x0000e400ff067b82 */ /* 0x000ea20000000a00 */
[----:B------:R-:W-:Y:S02]  /*08f0*/  IADD3 R9, PT, PT, R2, R5, RZ ;  /* 0x0000000502097210 */ /* 0x000fe40007ffe0ff */
[----:B------:R-:W-:-:S04]  /*0900*/  IADD3 R5, PT, PT, R5, 0x1, RZ ;  /* 0x0000000105057810 */ /* 0x000fc80007ffe0ff */
[----:B-1----:R-:W-:Y:S01]  /*0910*/  ISETP.NE.AND P1, PT, R5, UR6, PT ;  /* 0x0000000605007c0c */ /* 0x002fe2000bf25270 */
[----:B--2---:R-:W-:-:S05]  /*0920*/  IMAD.WIDE R6, R9, 0x4, R6 ;  /* 0x0000000409067825 */ /* 0x004fca00078e0206 */
[----:B0-----:R1:W-:Y:S07]  /*0930*/  STG.E desc[UR4][R6.64], R16 ;  /* 0x0000001006007986 */ /* 0x0013ee000c101904 */
[----:B------:R-:W-:Y:S05]  /*0940*/  @P1 BRA `(.L_x_17) ;  /* 0xfffffff400f01947 */ /* 0x000fea000383ffff */
[----:B------:R-:W-:Y:S05]  /*0950*/  EXIT ;  /* 0x000000000000794d */ /* 0x000fea0003800000 */
.L_x_18:
        /* <DEDUP_REMOVED lines=10> */
.L_x_21:


//--------------------- .nv.shared.reserved.0     --------------------------
	.section	.nv.shared.reserved.0,"aw",@nobits
	.weak		__nv_reservedSMEM_offset_0_alias
	.size		__nv_reservedSMEM_offset_0_alias, 0, 64
	.other		__nv_reservedSMEM_offset_0_alias,@"STO_CUDA_RESERVED_SHARED STV_DEFAULT"
__nv_reservedSMEM_offset_0_alias:
	.zero		0
	.zero		64


//--------------------- .nv.constant0._Z9MatVecMulPfS_S_i --------------------------
	.section	.nv.constant0._Z9MatVecMulPfS_S_i,"a",@progbits
	.sectionflags	@""
	.align	4
.nv.constant0._Z9MatVecMulPfS_S_i:
	.zero		924


//--------------------- .nv.constant0._Z24MatrixMulOneThreadPerColPfS_S_i --------------------------
	.section	.nv.constant0._Z24MatrixMulOneThreadPerColPfS_S_i,"a",@progbits
	.sectionflags	@""
	.align	4
.nv.constant0._Z24MatrixMulOneThreadPerColPfS_S_i:
	.zero		924


//--------------------- .nv.constant0._Z24MatrixMulOneThreadPerRowPfS_S_i --------------------------
	.section	.nv.constant0._Z24MatrixMulOneThreadPerRowPfS_S_i,"a",@progbits
	.sectionflags	@""
	.align	4
.nv.constant0._Z24MatrixMulOneThreadPerRowPfS_S_i:
	.zero		924


//--------------------- SYMBOLS --------------------------

	.type		.nv.reservedSmem.offset0,@object
	.size		.nv.reservedSmem.offset0,0x4
